//
// Generated by NVIDIA NVVM Compiler
//
// Compiler Build ID: CL-36424714
// Cuda compilation tools, release 13.0, V13.0.88
// Based on NVVM 20.0.0
//

.version 9.0
.target sm_100
.address_size 64

	// .globl	_Z13render_kernel4vec3S_iidP4trigiS_P6uchar4
.func  (.param .align 16 .b8 func_retval0[16]) __internal_trig_reduction_slowpathd
(
	.param .b64 __internal_trig_reduction_slowpathd_param_0
)
;
.global .align 8 .b8 __cudart_i2opi_d[144] = {8, 93, 141, 31, 177, 95, 251, 107, 234, 146, 82, 138, 247, 57, 7, 61, 123, 241, 229, 235, 199, 186, 39, 117, 45, 234, 95, 158, 102, 63, 70, 79, 183, 9, 203, 39, 207, 126, 54, 109, 31, 109, 10, 90, 139, 17, 47, 239, 15, 152, 5, 222, 255, 151, 248, 31, 59, 40, 249, 189, 139, 95, 132, 156, 244, 57, 83, 131, 57, 214, 145, 57, 65, 126, 95, 180, 38, 112, 156, 233, 132, 68, 187, 46, 245, 53, 130, 232, 62, 167, 41, 177, 28, 235, 29, 254, 28, 146, 209, 9, 234, 46, 73, 6, 224, 210, 77, 66, 58, 110, 36, 183, 97, 197, 187, 222, 171, 99, 81, 254, 65, 144, 67, 60, 153, 149, 98, 219, 192, 221, 52, 245, 209, 87, 39, 252, 41, 21, 68, 78, 110, 131, 249, 162};

.visible .entry _Z13render_kernel4vec3S_iidP4trigiS_P6uchar4(
	.param .align 8 .b8 _Z13render_kernel4vec3S_iidP4trigiS_P6uchar4_param_0[24],
	.param .align 8 .b8 _Z13render_kernel4vec3S_iidP4trigiS_P6uchar4_param_1[24],
	.param .u32 _Z13render_kernel4vec3S_iidP4trigiS_P6uchar4_param_2,
	.param .u32 _Z13render_kernel4vec3S_iidP4trigiS_P6uchar4_param_3,
	.param .f64 _Z13render_kernel4vec3S_iidP4trigiS_P6uchar4_param_4,
	.param .u64 .ptr .align 1 _Z13render_kernel4vec3S_iidP4trigiS_P6uchar4_param_5,
	.param .u32 _Z13render_kernel4vec3S_iidP4trigiS_P6uchar4_param_6,
	.param .align 8 .b8 _Z13render_kernel4vec3S_iidP4trigiS_P6uchar4_param_7[24],
	.param .u64 .ptr .align 1 _Z13render_kernel4vec3S_iidP4trigiS_P6uchar4_param_8
)
{
	.reg .pred 	%p<70>;
	.reg .b16 	%rs<23>;
	.reg .b32 	%r<72>;
	.reg .b64 	%rd<21>;
	.reg .b64 	%fd<398>;

	ld.param.f64 	%fd149, [_Z13render_kernel4vec3S_iidP4trigiS_P6uchar4_param_7+16];
	ld.param.f64 	%fd148, [_Z13render_kernel4vec3S_iidP4trigiS_P6uchar4_param_7+8];
	ld.param.f64 	%fd147, [_Z13render_kernel4vec3S_iidP4trigiS_P6uchar4_param_7];
	ld.param.f64 	%fd145, [_Z13render_kernel4vec3S_iidP4trigiS_P6uchar4_param_1+16];
	ld.param.f64 	%fd144, [_Z13render_kernel4vec3S_iidP4trigiS_P6uchar4_param_1+8];
	ld.param.f64 	%fd143, [_Z13render_kernel4vec3S_iidP4trigiS_P6uchar4_param_1];
	ld.param.f64 	%fd142, [_Z13render_kernel4vec3S_iidP4trigiS_P6uchar4_param_0+16];
	ld.param.f64 	%fd141, [_Z13render_kernel4vec3S_iidP4trigiS_P6uchar4_param_0+8];
	ld.param.f64 	%fd140, [_Z13render_kernel4vec3S_iidP4trigiS_P6uchar4_param_0];
	ld.param.u32 	%r17, [_Z13render_kernel4vec3S_iidP4trigiS_P6uchar4_param_2];
	ld.param.u32 	%r20, [_Z13render_kernel4vec3S_iidP4trigiS_P6uchar4_param_3];
	ld.param.f64 	%fd146, [_Z13render_kernel4vec3S_iidP4trigiS_P6uchar4_param_4];
	ld.param.u64 	%rd6, [_Z13render_kernel4vec3S_iidP4trigiS_P6uchar4_param_5];
	cvta.to.global.u64 	%rd1, %rd6;
	mov.u32 	%r21, %ctaid.x;
	mov.u32 	%r22, %ntid.x;
	mov.u32 	%r23, %tid.x;
	mad.lo.s32 	%r1, %r21, %r22, %r23;
	mov.u32 	%r24, %ctaid.y;
	mov.u32 	%r25, %ntid.y;
	mov.u32 	%r26, %tid.y;
	mad.lo.s32 	%r27, %r24, %r25, %r26;
	setp.ge.s32 	%p6, %r1, %r17;
	setp.ge.s32 	%p7, %r27, %r20;
	or.pred  	%p8, %p6, %p7;
	@%p8 bra 	$L__BB0_42;
	mul.f64 	%fd150, %fd146, 0d400921FB54442D18;
	div.rn.f64 	%fd1, %fd150, 0d4076800000000000;
	abs.f64 	%fd2, %fd1;
	setp.neu.f64 	%p9, %fd2, 0d7FF0000000000000;
	@%p9 bra 	$L__BB0_3;
	mov.f64 	%fd156, 0d0000000000000000;
	mul.rn.f64 	%fd372, %fd1, %fd156;
	mov.pred 	%p66, -1;
	bra.uni 	$L__BB0_6;
$L__BB0_3:
	mul.f64 	%fd151, %fd1, 0d3FE45F306DC9C883;
	cvt.rni.s32.f64 	%r65, %fd151;
	cvt.rn.f64.s32 	%fd152, %r65;
	fma.rn.f64 	%fd153, %fd152, 0dBFF921FB54442D18, %fd1;
	fma.rn.f64 	%fd154, %fd152, 0dBC91A62633145C00, %fd153;
	fma.rn.f64 	%fd372, %fd152, 0dB97B839A252049C0, %fd154;
	setp.ltu.f64 	%p10, %fd2, 0d41E0000000000000;
	@%p10 bra 	$L__BB0_5;
	{ // callseq 0, 0
	.param .b64 param0;
	st.param.f64 	[param0], %fd1;
	.param .align 16 .b8 retval0[16];
	call.uni (retval0), 
	__internal_trig_reduction_slowpathd, 
	(
	param0
	);
	ld.param.f64 	%fd372, [retval0];
	ld.param.b32 	%r65, [retval0+8];
	} // callseq 0
$L__BB0_5:
	and.b32  	%r29, %r65, 1;
	setp.eq.b32 	%p11, %r29, 1;
	not.pred 	%p66, %p11;
$L__BB0_6:
	mul.f64 	%fd157, %fd372, %fd372;
	fma.rn.f64 	%fd158, %fd157, 0d3EE48DAC2799BCB9, 0dBEF9757C5B27EBB1;
	fma.rn.f64 	%fd159, %fd158, %fd157, 0d3F0980E90FD91E04;
	fma.rn.f64 	%fd160, %fd159, %fd157, 0dBEFAE2B0417D7E1D;
	fma.rn.f64 	%fd161, %fd160, %fd157, 0d3F119F5341BFBA57;
	fma.rn.f64 	%fd162, %fd161, %fd157, 0d3F15E791A00F6919;
	fma.rn.f64 	%fd163, %fd162, %fd157, 0d3F2FF2E7FADEC73A;
	fma.rn.f64 	%fd164, %fd163, %fd157, 0d3F434BC1B206DA62;
	fma.rn.f64 	%fd165, %fd164, %fd157, 0d3F57DB18EF2F83F9;
	fma.rn.f64 	%fd166, %fd165, %fd157, 0d3F6D6D2E7AE49FBC;
	fma.rn.f64 	%fd167, %fd166, %fd157, 0d3F8226E3A816A776;
	fma.rn.f64 	%fd168, %fd167, %fd157, 0d3F9664F485D25660;
	fma.rn.f64 	%fd169, %fd168, %fd157, 0d3FABA1BA1BABF31D;
	fma.rn.f64 	%fd170, %fd169, %fd157, 0d3FC11111111105D2;
	fma.rn.f64 	%fd171, %fd170, %fd157, 0d3FD555555555555E;
	mul.f64 	%fd8, %fd157, %fd171;
	fma.rn.f64 	%fd373, %fd8, %fd372, %fd372;
	@%p66 bra 	$L__BB0_8;
	sub.f64 	%fd172, %fd373, %fd372;
	neg.f64 	%fd173, %fd172;
	fma.rn.f64 	%fd174, %fd8, %fd372, %fd173;
	rcp.approx.ftz.f64 	%fd175, %fd373;
	neg.f64 	%fd176, %fd373;
	fma.rn.f64 	%fd177, %fd176, %fd175, 0d3FF0000000000000;
	fma.rn.f64 	%fd178, %fd177, %fd177, %fd177;
	fma.rn.f64 	%fd179, %fd178, %fd175, %fd175;
	neg.f64 	%fd180, %fd179;
	fma.rn.f64 	%fd181, %fd373, %fd180, 0d3FF0000000000000;
	fma.rn.f64 	%fd182, %fd180, %fd174, %fd181;
	fma.rn.f64 	%fd373, %fd182, %fd180, %fd180;
$L__BB0_8:
	sub.f64 	%fd12, %fd143, %fd140;
	sub.f64 	%fd13, %fd144, %fd141;
	sub.f64 	%fd14, %fd145, %fd142;
	mul.f64 	%fd184, %fd13, %fd13;
	fma.rn.f64 	%fd185, %fd12, %fd12, %fd184;
	fma.rn.f64 	%fd186, %fd14, %fd14, %fd185;
	sqrt.rn.f64 	%fd15, %fd186;
	setp.lt.f64 	%p13, %fd15, 0d3DDB7CDFD9D7BDBB;
	mov.f64 	%fd374, 0d0000000000000000;
	mov.f64 	%fd375, %fd374;
	mov.f64 	%fd376, %fd374;
	@%p13 bra 	$L__BB0_10;
	div.rn.f64 	%fd376, %fd12, %fd15;
	div.rn.f64 	%fd375, %fd13, %fd15;
	div.rn.f64 	%fd374, %fd14, %fd15;
$L__BB0_10:
	mul.f64 	%fd188, %fd375, 0d0000000000000000;
	sub.f64 	%fd22, %fd188, %fd374;
	mul.f64 	%fd189, %fd374, 0d0000000000000000;
	mul.f64 	%fd190, %fd376, 0d0000000000000000;
	sub.f64 	%fd23, %fd189, %fd190;
	sub.f64 	%fd24, %fd376, %fd188;
	mul.f64 	%fd191, %fd23, %fd23;
	fma.rn.f64 	%fd192, %fd22, %fd22, %fd191;
	fma.rn.f64 	%fd193, %fd24, %fd24, %fd192;
	sqrt.rn.f64 	%fd25, %fd193;
	setp.lt.f64 	%p14, %fd25, 0d3DDB7CDFD9D7BDBB;
	mov.f64 	%fd377, 0d0000000000000000;
	mov.f64 	%fd378, %fd377;
	mov.f64 	%fd379, %fd377;
	@%p14 bra 	$L__BB0_12;
	div.rn.f64 	%fd377, %fd22, %fd25;
	div.rn.f64 	%fd378, %fd23, %fd25;
	div.rn.f64 	%fd379, %fd24, %fd25;
$L__BB0_12:
	rcp.rn.f64 	%fd195, %fd373;
	mul.f64 	%fd196, %fd374, %fd378;
	mul.f64 	%fd197, %fd375, %fd379;
	sub.f64 	%fd198, %fd196, %fd197;
	mul.f64 	%fd199, %fd376, %fd379;
	mul.f64 	%fd200, %fd374, %fd377;
	sub.f64 	%fd201, %fd199, %fd200;
	mul.f64 	%fd202, %fd375, %fd377;
	mul.f64 	%fd203, %fd376, %fd378;
	sub.f64 	%fd204, %fd202, %fd203;
	cvt.rn.f64.s32 	%fd205, %r1;
	add.s32 	%r30, %r17, -1;
	cvt.rn.f64.s32 	%fd206, %r30;
	mov.f64 	%fd207, 0d4000000000000000;
	div.rn.f64 	%fd208, %fd207, %fd206;
	fma.rn.f64 	%fd209, %fd208, %fd205, 0dBFF0000000000000;
	cvt.rn.f64.u32 	%fd210, %r27;
	add.s32 	%r31, %r20, -1;
	cvt.rn.f64.u32 	%fd211, %r31;
	div.rn.f64 	%fd212, %fd207, %fd211;
	fma.rn.f64 	%fd213, %fd212, %fd210, 0dBFF0000000000000;
	cvt.rn.f64.u32 	%fd214, %r20;
	mul.f64 	%fd215, %fd213, %fd214;
	cvt.rn.f64.s32 	%fd216, %r17;
	div.rn.f64 	%fd217, %fd215, %fd216;
	mul.f64 	%fd218, %fd217, %fd198;
	fma.rn.f64 	%fd219, %fd209, %fd377, %fd218;
	fma.rn.f64 	%fd32, %fd195, %fd376, %fd219;
	mul.f64 	%fd220, %fd217, %fd201;
	fma.rn.f64 	%fd221, %fd209, %fd378, %fd220;
	fma.rn.f64 	%fd33, %fd195, %fd375, %fd221;
	mul.f64 	%fd222, %fd217, %fd204;
	fma.rn.f64 	%fd223, %fd209, %fd379, %fd222;
	fma.rn.f64 	%fd34, %fd195, %fd374, %fd223;
	mul.f64 	%fd224, %fd33, %fd33;
	fma.rn.f64 	%fd225, %fd32, %fd32, %fd224;
	fma.rn.f64 	%fd226, %fd34, %fd34, %fd225;
	sqrt.rn.f64 	%fd35, %fd226;
	setp.lt.f64 	%p15, %fd35, 0d3DDB7CDFD9D7BDBB;
	mov.f64 	%fd380, 0d0000000000000000;
	mov.f64 	%fd381, %fd380;
	mov.f64 	%fd382, %fd380;
	@%p15 bra 	$L__BB0_14;
	div.rn.f64 	%fd380, %fd32, %fd35;
	div.rn.f64 	%fd381, %fd33, %fd35;
	div.rn.f64 	%fd382, %fd34, %fd35;
$L__BB0_14:
	ld.param.u32 	%r61, [_Z13render_kernel4vec3S_iidP4trigiS_P6uchar4_param_6];
	setp.lt.s32 	%p16, %r61, 1;
	mov.f64 	%fd387, 0d4415AF1D78B58C40;
	mov.b32 	%r68, -1;
	@%p16 bra 	$L__BB0_35;
	ld.param.u32 	%r62, [_Z13render_kernel4vec3S_iidP4trigiS_P6uchar4_param_6];
	setp.eq.s32 	%p17, %r62, 1;
	mov.b32 	%r68, -1;
	mov.f64 	%fd387, 0d4415AF1D78B58C40;
	mov.b32 	%r69, 0;
	@%p17 bra 	$L__BB0_28;
	add.s64 	%rd20, %rd1, 80;
	mov.b32 	%r68, -1;
	mov.f64 	%fd387, 0d4415AF1D78B58C40;
	mov.b32 	%r66, 0;
$L__BB0_17:
	ld.global.f64 	%fd44, [%rd20+-80];
	ld.global.f64 	%fd45, [%rd20+-72];
	ld.global.f64 	%fd46, [%rd20+-64];
	ld.global.f64 	%fd233, [%rd20+-56];
	ld.global.f64 	%fd234, [%rd20+-48];
	ld.global.f64 	%fd235, [%rd20+-40];
	ld.global.f64 	%fd236, [%rd20+-32];
	ld.global.f64 	%fd237, [%rd20+-24];
	ld.global.f64 	%fd238, [%rd20+-16];
	sub.f64 	%fd47, %fd233, %fd44;
	sub.f64 	%fd48, %fd234, %fd45;
	sub.f64 	%fd49, %fd235, %fd46;
	sub.f64 	%fd50, %fd236, %fd44;
	sub.f64 	%fd51, %fd237, %fd45;
	sub.f64 	%fd52, %fd238, %fd46;
	mul.f64 	%fd239, %fd381, %fd52;
	mul.f64 	%fd240, %fd382, %fd51;
	sub.f64 	%fd53, %fd239, %fd240;
	mul.f64 	%fd241, %fd382, %fd50;
	mul.f64 	%fd242, %fd380, %fd52;
	sub.f64 	%fd54, %fd241, %fd242;
	mul.f64 	%fd243, %fd380, %fd51;
	mul.f64 	%fd244, %fd381, %fd50;
	sub.f64 	%fd55, %fd243, %fd244;
	mul.f64 	%fd245, %fd48, %fd54;
	fma.rn.f64 	%fd246, %fd47, %fd53, %fd245;
	fma.rn.f64 	%fd56, %fd49, %fd55, %fd246;
	abs.f64 	%fd247, %fd56;
	setp.lt.f64 	%p19, %fd247, 0d3DDB7CDFD9D7BDBB;
	mov.pred 	%p67, -1;
	@%p19 bra 	$L__BB0_22;
	sub.f64 	%fd57, %fd140, %fd44;
	sub.f64 	%fd58, %fd141, %fd45;
	sub.f64 	%fd59, %fd142, %fd46;
	mul.f64 	%fd248, %fd58, %fd54;
	fma.rn.f64 	%fd249, %fd57, %fd53, %fd248;
	fma.rn.f64 	%fd250, %fd59, %fd55, %fd249;
	div.rn.f64 	%fd60, %fd250, %fd56;
	setp.lt.f64 	%p21, %fd60, 0d0000000000000000;
	setp.gt.f64 	%p22, %fd60, 0d3FF0000000000000;
	or.pred  	%p23, %p21, %p22;
	@%p23 bra 	$L__BB0_22;
	mul.f64 	%fd251, %fd58, %fd49;
	mul.f64 	%fd252, %fd59, %fd48;
	sub.f64 	%fd61, %fd251, %fd252;
	mul.f64 	%fd253, %fd59, %fd47;
	mul.f64 	%fd254, %fd57, %fd49;
	sub.f64 	%fd62, %fd253, %fd254;
	mul.f64 	%fd255, %fd57, %fd48;
	mul.f64 	%fd256, %fd58, %fd47;
	sub.f64 	%fd63, %fd255, %fd256;
	mul.f64 	%fd257, %fd381, %fd62;
	fma.rn.f64 	%fd258, %fd380, %fd61, %fd257;
	fma.rn.f64 	%fd259, %fd382, %fd63, %fd258;
	div.rn.f64 	%fd260, %fd259, %fd56;
	setp.lt.f64 	%p25, %fd260, 0d0000000000000000;
	add.f64 	%fd261, %fd260, %fd60;
	setp.gt.f64 	%p26, %fd261, 0d3FF0000000000000;
	or.pred  	%p27, %p25, %p26;
	@%p27 bra 	$L__BB0_22;
	mul.f64 	%fd262, %fd62, %fd51;
	fma.rn.f64 	%fd263, %fd50, %fd61, %fd262;
	fma.rn.f64 	%fd264, %fd63, %fd52, %fd263;
	div.rn.f64 	%fd64, %fd264, %fd56;
	setp.lt.f64 	%p29, %fd64, 0d3EB0C6F7A0B5ED8D;
	@%p29 bra 	$L__BB0_22;
	mov.pred 	%p67, 0;
	mov.f64 	%fd386, %fd64;
$L__BB0_22:
	setp.lt.f64 	%p32, %fd386, %fd387;
	selp.b32 	%r38, %r66, %r68, %p32;
	selp.f64 	%fd265, %fd386, %fd387, %p32;
	selp.b32 	%r8, %r68, %r38, %p67;
	selp.f64 	%fd66, %fd387, %fd265, %p67;
	ld.global.f64 	%fd67, [%rd20];
	ld.global.f64 	%fd68, [%rd20+8];
	ld.global.f64 	%fd69, [%rd20+16];
	ld.global.f64 	%fd266, [%rd20+24];
	ld.global.f64 	%fd267, [%rd20+32];
	ld.global.f64 	%fd268, [%rd20+40];
	ld.global.f64 	%fd269, [%rd20+48];
	ld.global.f64 	%fd270, [%rd20+56];
	ld.global.f64 	%fd271, [%rd20+64];
	sub.f64 	%fd70, %fd266, %fd67;
	sub.f64 	%fd71, %fd267, %fd68;
	sub.f64 	%fd72, %fd268, %fd69;
	sub.f64 	%fd73, %fd269, %fd67;
	sub.f64 	%fd74, %fd270, %fd68;
	sub.f64 	%fd75, %fd271, %fd69;
	mul.f64 	%fd272, %fd381, %fd75;
	mul.f64 	%fd273, %fd382, %fd74;
	sub.f64 	%fd76, %fd272, %fd273;
	mul.f64 	%fd274, %fd382, %fd73;
	mul.f64 	%fd275, %fd380, %fd75;
	sub.f64 	%fd77, %fd274, %fd275;
	mul.f64 	%fd276, %fd380, %fd74;
	mul.f64 	%fd277, %fd381, %fd73;
	sub.f64 	%fd78, %fd276, %fd277;
	mul.f64 	%fd278, %fd71, %fd77;
	fma.rn.f64 	%fd279, %fd70, %fd76, %fd278;
	fma.rn.f64 	%fd79, %fd72, %fd78, %fd279;
	abs.f64 	%fd280, %fd79;
	setp.lt.f64 	%p33, %fd280, 0d3DDB7CDFD9D7BDBB;
	mov.pred 	%p68, -1;
	@%p33 bra 	$L__BB0_27;
	sub.f64 	%fd80, %fd140, %fd67;
	sub.f64 	%fd81, %fd141, %fd68;
	sub.f64 	%fd82, %fd142, %fd69;
	mul.f64 	%fd281, %fd81, %fd77;
	fma.rn.f64 	%fd282, %fd80, %fd76, %fd281;
	fma.rn.f64 	%fd283, %fd82, %fd78, %fd282;
	div.rn.f64 	%fd83, %fd283, %fd79;
	setp.lt.f64 	%p35, %fd83, 0d0000000000000000;
	setp.gt.f64 	%p36, %fd83, 0d3FF0000000000000;
	or.pred  	%p37, %p35, %p36;
	@%p37 bra 	$L__BB0_27;
	mul.f64 	%fd284, %fd81, %fd72;
	mul.f64 	%fd285, %fd82, %fd71;
	sub.f64 	%fd84, %fd284, %fd285;
	mul.f64 	%fd286, %fd82, %fd70;
	mul.f64 	%fd287, %fd80, %fd72;
	sub.f64 	%fd85, %fd286, %fd287;
	mul.f64 	%fd288, %fd80, %fd71;
	mul.f64 	%fd289, %fd81, %fd70;
	sub.f64 	%fd86, %fd288, %fd289;
	mul.f64 	%fd290, %fd381, %fd85;
	fma.rn.f64 	%fd291, %fd380, %fd84, %fd290;
	fma.rn.f64 	%fd292, %fd382, %fd86, %fd291;
	div.rn.f64 	%fd293, %fd292, %fd79;
	setp.lt.f64 	%p39, %fd293, 0d0000000000000000;
	add.f64 	%fd294, %fd293, %fd83;
	setp.gt.f64 	%p40, %fd294, 0d3FF0000000000000;
	or.pred  	%p41, %p39, %p40;
	@%p41 bra 	$L__BB0_27;
	mul.f64 	%fd295, %fd85, %fd74;
	fma.rn.f64 	%fd296, %fd73, %fd84, %fd295;
	fma.rn.f64 	%fd297, %fd86, %fd75, %fd296;
	div.rn.f64 	%fd87, %fd297, %fd79;
	setp.lt.f64 	%p43, %fd87, 0d3EB0C6F7A0B5ED8D;
	@%p43 bra 	$L__BB0_27;
	mov.pred 	%p68, 0;
	mov.f64 	%fd386, %fd87;
$L__BB0_27:
	ld.param.u32 	%r63, [_Z13render_kernel4vec3S_iidP4trigiS_P6uchar4_param_6];
	setp.lt.f64 	%p45, %fd386, %fd66;
	add.s32 	%r39, %r66, 1;
	selp.b32 	%r40, %r39, %r8, %p45;
	selp.f64 	%fd298, %fd386, %fd66, %p45;
	selp.b32 	%r68, %r8, %r40, %p68;
	selp.f64 	%fd387, %fd66, %fd298, %p68;
	add.s64 	%rd20, %rd20, 160;
	add.s32 	%r66, %r66, 2;
	and.b32  	%r69, %r63, 2147483646;
	setp.ne.s32 	%p46, %r66, %r69;
	@%p46 bra 	$L__BB0_17;
$L__BB0_28:
	ld.param.u32 	%r64, [_Z13render_kernel4vec3S_iidP4trigiS_P6uchar4_param_6];
	and.b32  	%r41, %r64, 1;
	setp.eq.b32 	%p47, %r41, 1;
	not.pred 	%p48, %p47;
	@%p48 bra 	$L__BB0_35;
	ld.param.u64 	%rd17, [_Z13render_kernel4vec3S_iidP4trigiS_P6uchar4_param_5];
	cvta.to.global.u64 	%rd8, %rd17;
	mul.wide.u32 	%rd9, %r69, 80;
	add.s64 	%rd10, %rd8, %rd9;
	ld.global.f64 	%fd93, [%rd10];
	ld.global.f64 	%fd94, [%rd10+8];
	ld.global.f64 	%fd95, [%rd10+16];
	ld.global.f64 	%fd299, [%rd10+24];
	ld.global.f64 	%fd300, [%rd10+32];
	ld.global.f64 	%fd301, [%rd10+40];
	ld.global.f64 	%fd302, [%rd10+48];
	ld.global.f64 	%fd303, [%rd10+56];
	ld.global.f64 	%fd304, [%rd10+64];
	sub.f64 	%fd96, %fd299, %fd93;
	sub.f64 	%fd97, %fd300, %fd94;
	sub.f64 	%fd98, %fd301, %fd95;
	sub.f64 	%fd99, %fd302, %fd93;
	sub.f64 	%fd100, %fd303, %fd94;
	sub.f64 	%fd101, %fd304, %fd95;
	mul.f64 	%fd305, %fd381, %fd101;
	mul.f64 	%fd306, %fd382, %fd100;
	sub.f64 	%fd102, %fd305, %fd306;
	mul.f64 	%fd307, %fd382, %fd99;
	mul.f64 	%fd308, %fd380, %fd101;
	sub.f64 	%fd103, %fd307, %fd308;
	mul.f64 	%fd309, %fd380, %fd100;
	mul.f64 	%fd310, %fd381, %fd99;
	sub.f64 	%fd104, %fd309, %fd310;
	mul.f64 	%fd311, %fd97, %fd103;
	fma.rn.f64 	%fd312, %fd96, %fd102, %fd311;
	fma.rn.f64 	%fd105, %fd98, %fd104, %fd312;
	abs.f64 	%fd313, %fd105;
	setp.lt.f64 	%p50, %fd313, 0d3DDB7CDFD9D7BDBB;
	mov.pred 	%p69, -1;
	@%p50 bra 	$L__BB0_34;
	sub.f64 	%fd106, %fd140, %fd93;
	sub.f64 	%fd107, %fd141, %fd94;
	sub.f64 	%fd108, %fd142, %fd95;
	mul.f64 	%fd314, %fd107, %fd103;
	fma.rn.f64 	%fd315, %fd106, %fd102, %fd314;
	fma.rn.f64 	%fd316, %fd108, %fd104, %fd315;
	div.rn.f64 	%fd109, %fd316, %fd105;
	setp.lt.f64 	%p52, %fd109, 0d0000000000000000;
	setp.gt.f64 	%p53, %fd109, 0d3FF0000000000000;
	or.pred  	%p54, %p52, %p53;
	@%p54 bra 	$L__BB0_34;
	mul.f64 	%fd317, %fd107, %fd98;
	mul.f64 	%fd318, %fd108, %fd97;
	sub.f64 	%fd110, %fd317, %fd318;
	mul.f64 	%fd319, %fd108, %fd96;
	mul.f64 	%fd320, %fd106, %fd98;
	sub.f64 	%fd111, %fd319, %fd320;
	mul.f64 	%fd321, %fd106, %fd97;
	mul.f64 	%fd322, %fd107, %fd96;
	sub.f64 	%fd112, %fd321, %fd322;
	mul.f64 	%fd323, %fd381, %fd111;
	fma.rn.f64 	%fd324, %fd380, %fd110, %fd323;
	fma.rn.f64 	%fd325, %fd382, %fd112, %fd324;
	div.rn.f64 	%fd326, %fd325, %fd105;
	setp.lt.f64 	%p56, %fd326, 0d0000000000000000;
	add.f64 	%fd327, %fd326, %fd109;
	setp.gt.f64 	%p57, %fd327, 0d3FF0000000000000;
	or.pred  	%p58, %p56, %p57;
	@%p58 bra 	$L__BB0_34;
	mul.f64 	%fd328, %fd111, %fd100;
	fma.rn.f64 	%fd329, %fd99, %fd110, %fd328;
	fma.rn.f64 	%fd330, %fd112, %fd101, %fd329;
	div.rn.f64 	%fd113, %fd330, %fd105;
	setp.lt.f64 	%p60, %fd113, 0d3EB0C6F7A0B5ED8D;
	@%p60 bra 	$L__BB0_34;
	mov.pred 	%p69, 0;
	mov.f64 	%fd386, %fd113;
$L__BB0_34:
	setp.lt.f64 	%p62, %fd386, %fd387;
	selp.b32 	%r42, %r69, %r68, %p62;
	selp.f64 	%fd331, %fd386, %fd387, %p62;
	selp.b32 	%r68, %r68, %r42, %p69;
	selp.f64 	%fd387, %fd387, %fd331, %p69;
$L__BB0_35:
	setp.eq.s32 	%p63, %r68, -1;
	mov.b16 	%rs22, 135;
	mov.b16 	%rs21, 206;
	mov.b16 	%rs20, 235;
	mov.b16 	%rs19, 0;
	@%p63 bra 	$L__BB0_41;
	ld.param.u64 	%rd18, [_Z13render_kernel4vec3S_iidP4trigiS_P6uchar4_param_5];
	fma.rn.f64 	%fd117, %fd380, %fd387, %fd140;
	fma.rn.f64 	%fd118, %fd381, %fd387, %fd141;
	fma.rn.f64 	%fd119, %fd382, %fd387, %fd142;
	cvta.to.global.u64 	%rd11, %rd18;
	mul.wide.s32 	%rd12, %r68, 80;
	add.s64 	%rd13, %rd11, %rd12;
	add.s64 	%rd5, %rd13, 24;
	ld.global.f64 	%fd333, [%rd13+24];
	ld.global.f64 	%fd334, [%rd13+32];
	ld.global.f64 	%fd335, [%rd13+40];
	ld.global.f64 	%fd336, [%rd13];
	ld.global.f64 	%fd337, [%rd13+8];
	ld.global.f64 	%fd338, [%rd13+16];
	sub.f64 	%fd339, %fd333, %fd336;
	sub.f64 	%fd340, %fd334, %fd337;
	sub.f64 	%fd341, %fd335, %fd338;
	ld.global.f64 	%fd342, [%rd13+48];
	ld.global.f64 	%fd343, [%rd13+56];
	ld.global.f64 	%fd344, [%rd13+64];
	sub.f64 	%fd345, %fd342, %fd336;
	sub.f64 	%fd346, %fd343, %fd337;
	sub.f64 	%fd347, %fd344, %fd338;
	mul.f64 	%fd348, %fd340, %fd347;
	mul.f64 	%fd349, %fd341, %fd346;
	sub.f64 	%fd120, %fd348, %fd349;
	mul.f64 	%fd350, %fd341, %fd345;
	mul.f64 	%fd351, %fd339, %fd347;
	sub.f64 	%fd121, %fd350, %fd351;
	mul.f64 	%fd352, %fd339, %fd346;
	mul.f64 	%fd353, %fd340, %fd345;
	sub.f64 	%fd122, %fd352, %fd353;
	mul.f64 	%fd354, %fd121, %fd121;
	fma.rn.f64 	%fd355, %fd120, %fd120, %fd354;
	fma.rn.f64 	%fd356, %fd122, %fd122, %fd355;
	sqrt.rn.f64 	%fd123, %fd356;
	setp.lt.f64 	%p64, %fd123, 0d3DDB7CDFD9D7BDBB;
	mov.f64 	%fd392, 0d0000000000000000;
	mov.f64 	%fd393, %fd392;
	mov.f64 	%fd394, %fd392;
	@%p64 bra 	$L__BB0_38;
	div.rn.f64 	%fd392, %fd120, %fd123;
	div.rn.f64 	%fd393, %fd121, %fd123;
	div.rn.f64 	%fd394, %fd122, %fd123;
$L__BB0_38:
	sub.f64 	%fd130, %fd147, %fd117;
	sub.f64 	%fd131, %fd148, %fd118;
	sub.f64 	%fd132, %fd149, %fd119;
	mul.f64 	%fd358, %fd131, %fd131;
	fma.rn.f64 	%fd359, %fd130, %fd130, %fd358;
	fma.rn.f64 	%fd360, %fd132, %fd132, %fd359;
	sqrt.rn.f64 	%fd133, %fd360;
	setp.lt.f64 	%p65, %fd133, 0d3DDB7CDFD9D7BDBB;
	mov.f64 	%fd395, 0d0000000000000000;
	mov.f64 	%fd396, %fd395;
	mov.f64 	%fd397, %fd395;
	@%p65 bra 	$L__BB0_40;
	div.rn.f64 	%fd395, %fd130, %fd133;
	div.rn.f64 	%fd396, %fd131, %fd133;
	div.rn.f64 	%fd397, %fd132, %fd133;
$L__BB0_40:
	mul.f64 	%fd361, %fd393, %fd396;
	fma.rn.f64 	%fd362, %fd392, %fd395, %fd361;
	fma.rn.f64 	%fd363, %fd394, %fd397, %fd362;
	max.f64 	%fd364, %fd363, 0d3FD3333333333333;
	ld.global.u32 	%r43, [%rd5+48];
	bfe.u32 	%r44, %r43, 0, 8;
	cvt.u16.u32 	%rs13, %r44;
	and.b16  	%rs14, %rs13, 255;
	bfe.u32 	%r45, %r43, 8, 8;
	cvt.u16.u32 	%rs15, %r45;
	and.b16  	%rs16, %rs15, 255;
	bfe.u32 	%r46, %r43, 16, 8;
	cvt.u16.u32 	%rs17, %r46;
	and.b16  	%rs18, %rs17, 255;
	bfe.u32 	%r47, %r43, 24, 8;
	cvt.u16.u32 	%rs19, %r47;
	cvt.rn.f64.u16 	%fd365, %rs14;
	mul.f64 	%fd366, %fd364, %fd365;
	cvt.rzi.u32.f64 	%r48, %fd366;
	cvt.u16.u32 	%rs22, %r48;
	cvt.rn.f64.u16 	%fd367, %rs16;
	mul.f64 	%fd368, %fd364, %fd367;
	cvt.rzi.u32.f64 	%r49, %fd368;
	cvt.u16.u32 	%rs21, %r49;
	cvt.rn.f64.u16 	%fd369, %rs18;
	mul.f64 	%fd370, %fd364, %fd369;
	cvt.rzi.u32.f64 	%r50, %fd370;
	cvt.u16.u32 	%rs20, %r50;
$L__BB0_41:
	ld.param.u64 	%rd19, [_Z13render_kernel4vec3S_iidP4trigiS_P6uchar4_param_8];
	not.b32 	%r51, %r27;
	add.s32 	%r52, %r20, %r51;
	mad.lo.s32 	%r53, %r52, %r17, %r1;
	cvta.to.global.u64 	%rd14, %rd19;
	mul.wide.s32 	%rd15, %r53, 4;
	add.s64 	%rd16, %rd14, %rd15;
	cvt.u32.u16 	%r54, %rs19;
	cvt.u32.u16 	%r55, %rs20;
	prmt.b32 	%r56, %r55, %r54, 0x3340U;
	cvt.u32.u16 	%r57, %rs21;
	cvt.u32.u16 	%r58, %rs22;
	prmt.b32 	%r59, %r58, %r57, 0x3340U;
	prmt.b32 	%r60, %r59, %r56, 0x5410U;
	st.global.u32 	[%rd16], %r60;
$L__BB0_42:
	ret;

}
.func  (.param .align 16 .b8 func_retval0[16]) __internal_trig_reduction_slowpathd(
	.param .b64 __internal_trig_reduction_slowpathd_param_0
)
{
	.local .align 8 .b8 	__local_depot1[40];
	.reg .b64 	%SP;
	.reg .b64 	%SPL;
	.reg .pred 	%p<10>;
	.reg .b32 	%r<47>;
	.reg .b64 	%rd<74>;
	.reg .b64 	%fd<5>;

	mov.u64 	%SPL, __local_depot1;
	ld.param.f64 	%fd4, [__internal_trig_reduction_slowpathd_param_0];
	add.u64 	%rd1, %SPL, 0;
	{
	.reg .b32 %temp; 
	mov.b64 	{%temp, %r1}, %fd4;
	}
	shr.u32 	%r2, %r1, 20;
	and.b32  	%r3, %r2, 2047;
	setp.eq.s32 	%p1, %r3, 2047;
	mov.b32 	%r46, 0;
	@%p1 bra 	$L__BB1_9;
	add.s32 	%r20, %r3, -1024;
	mov.b64 	%rd20, %fd4;
	shl.b64 	%rd2, %rd20, 11;
	shr.u32 	%r4, %r20, 6;
	sub.s32 	%r45, 15, %r4;
	sub.s32 	%r21, 19, %r4;
	setp.lt.u32 	%p2, %r20, 128;
	selp.b32 	%r6, 18, %r21, %p2;
	setp.ge.s32 	%p3, %r45, %r6;
	mov.b64 	%rd70, 0;
	@%p3 bra 	$L__BB1_4;
	add.s32 	%r23, %r6, %r4;
	neg.s32 	%r43, %r23;
	or.b64  	%rd3, %rd2, -9223372036854775808;
	mov.b64 	%rd70, 0;
	mov.b32 	%r42, 0;
	mov.u64 	%rd25, __cudart_i2opi_d;
	mov.u32 	%r44, %r45;
$L__BB1_3:
	.pragma "nounroll";
	mul.wide.s32 	%rd22, %r42, 8;
	add.s64 	%rd23, %rd1, %rd22;
	mul.wide.s32 	%rd24, %r44, 8;
	add.s64 	%rd26, %rd25, %rd24;
	ld.global.nc.u64 	%rd27, [%rd26];
	{
	.reg .u32 %r0, %r1, %r2, %r3, %alo, %ahi, %blo, %bhi, %clo, %chi;
	mov.b64 	{%alo,%ahi}, %rd27;
	mov.b64 	{%blo,%bhi}, %rd3;
	mov.b64 	{%clo,%chi}, %rd70;
	mad.lo.cc.u32 	%r0, %alo, %blo, %clo;
	madc.hi.cc.u32 	%r1, %alo, %blo, %chi;
	madc.hi.u32 	%r2, %alo, %bhi, 0;
	mad.lo.cc.u32 	%r1, %alo, %bhi, %r1;
	madc.hi.cc.u32 	%r2, %ahi, %blo, %r2;
	madc.hi.u32 	%r3, %ahi, %bhi, 0;
	mad.lo.cc.u32 	%r1, %ahi, %blo, %r1;
	madc.lo.cc.u32 	%r2, %ahi, %bhi, %r2;
	addc.u32 	%r3, %r3, 0;
	mov.b64 	%rd28, {%r0,%r1};
	mov.b64 	%rd70, {%r2,%r3};
	}
	st.local.u64 	[%rd23], %rd28;
	add.s32 	%r44, %r44, 1;
	add.s32 	%r43, %r43, 1;
	add.s32 	%r42, %r42, 1;
	setp.ne.s32 	%p4, %r43, -15;
	mov.u32 	%r45, %r6;
	@%p4 bra 	$L__BB1_3;
$L__BB1_4:
	cvt.s64.s32 	%rd29, %r45;
	cvt.u64.u32 	%rd30, %r4;
	add.s64 	%rd31, %rd30, %rd29;
	shl.b64 	%rd32, %rd31, 3;
	add.s64 	%rd33, %rd1, %rd32;
	st.local.u64 	[%rd33+-120], %rd70;
	and.b32  	%r15, %r2, 63;
	ld.local.u64 	%rd72, [%rd1+16];
	ld.local.u64 	%rd71, [%rd1+24];
	setp.eq.s32 	%p5, %r15, 0;
	@%p5 bra 	$L__BB1_6;
	shl.b64 	%rd34, %rd71, %r15;
	shr.u64 	%rd35, %rd72, 1;
	xor.b32  	%r24, %r15, 63;
	shr.u64 	%rd36, %rd35, %r24;
	or.b64  	%rd71, %rd34, %rd36;
	ld.local.u64 	%rd37, [%rd1+8];
	shl.b64 	%rd38, %rd72, %r15;
	shr.u64 	%rd39, %rd37, 1;
	shr.u64 	%rd40, %rd39, %r24;
	or.b64  	%rd72, %rd38, %rd40;
$L__BB1_6:
	and.b32  	%r25, %r1, -2147483648;
	shr.u64 	%rd41, %rd71, 62;
	cvt.u32.u64 	%r26, %rd41;
	mov.b64 	{%r27, %r28}, %rd71;
	mov.b64 	{%r29, %r30}, %rd72;
	shf.l.wrap.b32 	%r31, %r30, %r27, 2;
	shf.l.wrap.b32 	%r32, %r27, %r28, 2;
	mov.b64 	%rd42, {%r31, %r32};
	shl.b64 	%rd43, %rd72, 2;
	shr.u64 	%rd44, %rd42, 63;
	cvt.u32.u64 	%r33, %rd44;
	add.s32 	%r34, %r33, %r26;
	setp.eq.s32 	%p6, %r25, 0;
	neg.s32 	%r35, %r34;
	selp.b32 	%r46, %r34, %r35, %p6;
	setp.gt.s64 	%p7, %rd42, -1;
	mov.b64 	%rd45, 0;
	{
	.reg .u32 %r0, %r1, %r2, %r3, %a0, %a1, %a2, %a3, %b0, %b1, %b2, %b3;
	mov.b64 	{%a0,%a1}, %rd45;
	mov.b64 	{%a2,%a3}, %rd45;
	mov.b64 	{%b0,%b1}, %rd43;
	mov.b64 	{%b2,%b3}, %rd42;
	sub.cc.u32 	%r0, %a0, %b0;
	subc.cc.u32 	%r1, %a1, %b1;
	subc.cc.u32 	%r2, %a2, %b2;
	subc.u32 	%r3, %a3, %b3;
	mov.b64 	%rd46, {%r0,%r1};
	mov.b64 	%rd47, {%r2,%r3};
	}
	xor.b32  	%r36, %r25, -2147483648;
	selp.b64 	%rd73, %rd42, %rd47, %p7;
	selp.b64 	%rd14, %rd43, %rd46, %p7;
	selp.b32 	%r17, %r25, %r36, %p7;
	clz.b64 	%r37, %rd73;
	cvt.u64.u32 	%rd15, %r37;
	setp.eq.s32 	%p8, %r37, 0;
	@%p8 bra 	$L__BB1_8;
	cvt.u32.u64 	%r38, %rd15;
	and.b32  	%r39, %r38, 63;
	shl.b64 	%rd48, %rd73, %r39;
	shr.u64 	%rd49, %rd14, 1;
	not.b32 	%r40, %r38;
	and.b32  	%r41, %r40, 63;
	shr.u64 	%rd50, %rd49, %r41;
	or.b64  	%rd73, %rd48, %rd50;
$L__BB1_8:
	mov.b64 	%rd51, -3958705157555305931;
	{
	.reg .u32 %r0, %r1, %r2, %r3, %alo, %ahi, %blo, %bhi;
	mov.b64 	{%alo,%ahi}, %rd73;
	mov.b64 	{%blo,%bhi}, %rd51;
	mul.lo.u32 	%r0, %alo, %blo;
	mul.hi.u32 	%r1, %alo, %blo;
	mad.lo.cc.u32 	%r1, %alo, %bhi, %r1;
	madc.hi.u32 	%r2, %alo, %bhi, 0;
	mad.lo.cc.u32 	%r1, %ahi, %blo, %r1;
	madc.hi.cc.u32 	%r2, %ahi, %blo, %r2;
	madc.hi.u32 	%r3, %ahi, %bhi, 0;
	mad.lo.cc.u32 	%r2, %ahi, %bhi, %r2;
	addc.u32 	%r3, %r3, 0;
	mov.b64 	%rd52, {%r0,%r1};
	mov.b64 	%rd53, {%r2,%r3};
	}
	setp.gt.s64 	%p9, %rd53, 0;
	{
	.reg .u32 %r0, %r1, %r2, %r3, %a0, %a1, %a2, %a3, %b0, %b1, %b2, %b3;
	mov.b64 	{%a0,%a1}, %rd52;
	mov.b64 	{%a2,%a3}, %rd53;
	mov.b64 	{%b0,%b1}, %rd52;
	mov.b64 	{%b2,%b3}, %rd53;
	add.cc.u32 	%r0, %a0, %b0;
	addc.cc.u32 	%r1, %a1, %b1;
	addc.cc.u32 	%r2, %a2, %b2;
	addc.u32 	%r3, %a3, %b3;
	mov.b64 	%rd54, {%r0,%r1};
	mov.b64 	%rd55, {%r2,%r3};
	}
	selp.b64 	%rd56, %rd55, %rd53, %p9;
	selp.s64 	%rd57, -1, 0, %p9;
	sub.s64 	%rd58, %rd57, %rd15;
	cvt.u64.u32 	%rd59, %r17;
	shl.b64 	%rd60, %rd59, 32;
	add.s64 	%rd61, %rd56, 1;
	shr.u64 	%rd62, %rd61, 10;
	add.s64 	%rd63, %rd62, 1;
	shr.u64 	%rd64, %rd63, 1;
	shl.b64 	%rd65, %rd58, 52;
	add.s64 	%rd66, %rd65, %rd64;
	add.s64 	%rd67, %rd66, 4602678819172646912;
	or.b64  	%rd68, %rd67, %rd60;
	mov.b64 	%fd4, %rd68;
$L__BB1_9:
	st.param.f64 	[func_retval0], %fd4;
	st.param.b32 	[func_retval0+8], %r46;
	ret;

}


// ===== COMPILED SASS (sm_100) =====

	.target	sm_100

	.elftype	@"ET_EXEC"


//--------------------- .note.nv.tkinfo           --------------------------
	.section	.note.nv.tkinfo,"",@"SHT_NOTE"
	.sectionflags	@"SHF_NOTE_NV_TKINFO"
	.tkinfo
        /*0018*/ 	.word	0x00000002
        /*0030*/ 	.string	""
        /*0030*/ 	.string	"ptxas"
        /*0030*/ 	.string	"Cuda compilation tools, release 13.0, V13.0.88"
        /*0030*/ 	.string	"Build cuda_13.0.r13.0/compiler.36424714_0"
        /*0030*/ 	.string	"-arch sm_100 -m 64 "



//--------------------- .note.nv.cuinfo           --------------------------
	.section	.note.nv.cuinfo,"",@"SHT_NOTE"
	.sectionflags	@"SHF_NOTE_NV_CUINFO"
        /*0018*/ 	.short	0x0002
        /*001a*/ 	.short	0x0064
        /*001c*/ 	.short	0x0082
	.zero		2


//--------------------- .nv.info                  --------------------------
	.section	.nv.info,"",@"SHT_CUDA_INFO"
	.align	4


	//----- nvinfo : EIATTR_REGCOUNT
	.align		4
        /*0000*/ 	.byte	0x04, 0x2f
        /*0002*/ 	.short	(.L_2 - .L_1)
	.align		4
.L_1:
        /*0004*/ 	.word	index@(_Z13render_kernel4vec3S_iidP4trigiS_P6uchar4)
        /*0008*/ 	.word	0x0000003e


	//----- nvinfo : EIATTR_FRAME_SIZE
	.align		4
.L_2:
        /*000c*/ 	.byte	0x04, 0x11
        /*000e*/ 	.short	(.L_4 - .L_3)
	.align		4
.L_3:
        /*0010*/ 	.word	index@($_Z13render_kernel4vec3S_iidP4trigiS_P6uchar4$__internal_trig_reduction_slowpathd)
        /*0014*/ 	.word	0x00000028


	//----- nvinfo : EIATTR_FRAME_SIZE
	.align		4
.L_4:
        /*0018*/ 	.byte	0x04, 0x11
        /*001a*/ 	.short	(.L_6 - .L_5)
	.align		4
.L_5:
        /*001c*/ 	.word	index@($__internal_2_$__cuda_sm20_dsqrt_rn_f64_mediumpath_v1)
        /*0020*/ 	.word	0x00000028


	//----- nvinfo : EIATTR_FRAME_SIZE
	.align		4
.L_6:
        /*0024*/ 	.byte	0x04, 0x11
        /*0026*/ 	.short	(.L_8 - .L_7)
	.align		4
.L_7:
        /*0028*/ 	.word	index@($__internal_1_$__cuda_sm20_div_rn_f64_full)
        /*002c*/ 	.word	0x00000028


	//----- nvinfo : EIATTR_FRAME_SIZE
	.align		4
.L_8:
        /*0030*/ 	.byte	0x04, 0x11
        /*0032*/ 	.short	(.L_10 - .L_9)
	.align		4
.L_9:
        /*0034*/ 	.word	index@($__internal_0_$__cuda_sm20_dblrcp_rn_slowpath_v3)
        /*0038*/ 	.word	0x00000028


	//----- nvinfo : EIATTR_FRAME_SIZE
	.align		4
.L_10:
        /*003c*/ 	.byte	0x04, 0x11
        /*003e*/ 	.short	(.L_12 - .L_11)
	.align		4
.L_11:
        /*0040*/ 	.word	index@(_Z13render_kernel4vec3S_iidP4trigiS_P6uchar4)
        /*0044*/ 	.word	0x00000028


	//----- nvinfo : EIATTR_MIN_STACK_SIZE
	.align		4
.L_12:
        /*0048*/ 	.byte	0x04, 0x12
        /*004a*/ 	.short	(.L_14 - .L_13)
	.align		4
.L_13:
        /*004c*/ 	.word	index@(_Z13render_kernel4vec3S_iidP4trigiS_P6uchar4)
        /*0050*/ 	.word	0x00000028
.L_14:


//--------------------- .nv.compat                --------------------------
	.section	.nv.compat,"",@"SHT_CUDA_COMPAT_INFO"
	.align	4
        /*0000*/ 	.byte	0x02, 0x09, 0x00, 0x00, 0x02, 0x02, 0x01, 0x00, 0x02, 0x05, 0x05, 0x00, 0x03, 0x07, 0x01, 0x01
        /*0010*/ 	.byte	0x02, 0x03, 0x00, 0x00, 0x02, 0x06, 0x01, 0x00, 0x04, 0x0b, 0x08, 0x00, 0x01, 0x00, 0x00, 0x00
        /*0020*/ 	.byte	0x00, 0x00, 0x00, 0x00


//--------------------- .nv.info._Z13render_kernel4vec3S_iidP4trigiS_P6uchar4 --------------------------
	.section	.nv.info._Z13render_kernel4vec3S_iidP4trigiS_P6uchar4,"",@"SHT_CUDA_INFO"
	.sectionflags	@""
	.align	4


	//----- nvinfo : EIATTR_CUDA_API_VERSION
	.align		4
        /*0000*/ 	.byte	0x04, 0x37
        /*0002*/ 	.short	(.L_16 - .L_15)
.L_15:
        /*0004*/ 	.word	0x00000082


	//----- nvinfo : EIATTR_KPARAM_INFO
	.align		4
.L_16:
        /*0008*/ 	.byte	0x04, 0x17
        /*000a*/ 	.short	(.L_18 - .L_17)
.L_17:
        /*000c*/ 	.word	0x00000000
        /*0010*/ 	.short	0x0008
        /*0012*/ 	.short	0x0068
        /*0014*/ 	.byte	0x00, 0xf5, 0x21, 0x00


	//----- nvinfo : EIATTR_KPARAM_INFO
	.align		4
.L_18:
        /*0018*/ 	.byte	0x04, 0x17
        /*001a*/ 	.short	(.L_20 - .L_19)
.L_19:
        /*001c*/ 	.word	0x00000000
        /*0020*/ 	.short	0x0007
        /*0022*/ 	.short	0x0050
        /*0024*/ 	.byte	0x00, 0xf0, 0x61, 0x00


	//----- nvinfo : EIATTR_KPARAM_INFO
	.align		4
.L_20:
        /*0028*/ 	.byte	0x04, 0x17
        /*002a*/ 	.short	(.L_22 - .L_21)
.L_21:
        /*002c*/ 	.word	0x00000000
        /*0030*/ 	.short	0x0006
        /*0032*/ 	.short	0x0048
        /*0034*/ 	.byte	0x00, 0xf0, 0x11, 0x00


	//----- nvinfo : EIATTR_KPARAM_INFO
	.align		4
.L_22:
        /*0038*/ 	.byte	0x04, 0x17
        /*003a*/ 	.short	(.L_24 - .L_23)
.L_23:
        /*003c*/ 	.word	0x00000000
        /*0040*/ 	.short	0x0005
        /*0042*/ 	.short	0x0040
        /*0044*/ 	.byte	0x00, 0xf5, 0x21, 0x00


	//----- nvinfo : EIATTR_KPARAM_INFO
	.align		4
.L_24:
        /*0048*/ 	.byte	0x04, 0x17
        /*004a*/ 	.short	(.L_26 - .L_25)
.L_25:
        /*004c*/ 	.word	0x00000000
        /*0050*/ 	.short	0x0004
        /*0052*/ 	.short	0x0038
        /*0054*/ 	.byte	0x00, 0xf0, 0x21, 0x00


	//----- nvinfo : EIATTR_KPARAM_INFO
	.align		4
.L_26:
        /*0058*/ 	.byte	0x04, 0x17
        /*005a*/ 	.short	(.L_28 - .L_27)
.L_27:
        /*005c*/ 	.word	0x00000000
        /*0060*/ 	.short	0x0003
        /*0062*/ 	.short	0x0034
        /*0064*/ 	.byte	0x00, 0xf0, 0x11, 0x00


	//----- nvinfo : EIATTR_KPARAM_INFO
	.align		4
.L_28:
        /*0068*/ 	.byte	0x04, 0x17
        /*006a*/ 	.short	(.L_30 - .L_29)
.L_29:
        /*006c*/ 	.word	0x00000000
        /*0070*/ 	.short	0x0002
        /*0072*/ 	.short	0x0030
        /*0074*/ 	.byte	0x00, 0xf0, 0x11, 0x00


	//----- nvinfo : EIATTR_KPARAM_INFO
	.align		4
.L_30:
        /*0078*/ 	.byte	0x04, 0x17
        /*007a*/ 	.short	(.L_32 - .L_31)
.L_31:
        /*007c*/ 	.word	0x00000000
        /*0080*/ 	.short	0x0001
        /*0082*/ 	.short	0x0018
        /*0084*/ 	.byte	0x00, 0xf0, 0x61, 0x00


	//----- nvinfo : EIATTR_KPARAM_INFO
	.align		4
.L_32:
        /*0088*/ 	.byte	0x04, 0x17
        /*008a*/ 	.short	(.L_34 - .L_33)
.L_33:
        /*008c*/ 	.word	0x00000000
        /*0090*/ 	.short	0x0000
        /*0092*/ 	.short	0x0000
        /*0094*/ 	.byte	0x00, 0xf0, 0x61, 0x00


	//----- nvinfo : EIATTR_SPARSE_MMA_MASK
	.align		4
.L_34:
        /*0098*/ 	.byte	0x03, 0x50
        /*009a*/ 	.short	0x0000


	//----- nvinfo : EIATTR_MAXREG_COUNT
	.align		4
        /*009c*/ 	.byte	0x03, 0x1b
        /*009e*/ 	.short	0x00ff


	//----- nvinfo : EIATTR_MERCURY_ISA_VERSION
	.align		4
        /*00a0*/ 	.byte	0x03, 0x5f
        /*00a2*/ 	.short	0x0101


	//----- nvinfo : EIATTR_VRC_CTA_INIT_COUNT
	.align		4
        /*00a4*/ 	.byte	0x02, 0x4a
	.zero		1
	.zero		1


	//----- nvinfo : EIATTR_EXIT_INSTR_OFFSETS
	.align		4
        /*00a8*/ 	.byte	0x04, 0x1c
        /*00aa*/ 	.short	(.L_36 - .L_35)


	//   ....[0]....
.L_35:
        /*00ac*/ 	.word	0x000000d0


	//   ....[1]....
        /*00b0*/ 	.word	0x000053f0


	//----- nvinfo : EIATTR_CRS_STACK_SIZE
	.align		4
.L_36:
        /*00b4*/ 	.byte	0x04, 0x1e
        /*00b6*/ 	.short	(.L_38 - .L_37)
.L_37:
        /*00b8*/ 	.word	0x00000000


	//----- nvinfo : EIATTR_CBANK_PARAM_SIZE
	.align		4
.L_38:
        /*00bc*/ 	.byte	0x03, 0x19
        /*00be*/ 	.short	0x0070


	//----- nvinfo : EIATTR_PARAM_CBANK
	.align		4
        /*00c0*/ 	.byte	0x04, 0x0a
        /*00c2*/ 	.short	(.L_40 - .L_39)
	.align		4
.L_39:
        /*00c4*/ 	.word	index@(.nv.constant0._Z13render_kernel4vec3S_iidP4trigiS_P6uchar4)
        /*00c8*/ 	.short	0x0380
        /*00ca*/ 	.short	0x0070


	//----- nvinfo : EIATTR_SW_WAR
	.align		4
.L_40:
        /*00cc*/ 	.byte	0x04, 0x36
        /*00ce*/ 	.short	(.L_42 - .L_41)
.L_41:
        /*00d0*/ 	.word	0x00000008
.L_42:


//--------------------- .nv.callgraph             --------------------------
	.section	.nv.callgraph,"",@"SHT_CUDA_CALLGRAPH"
	.align	4
	.sectionentsize	8
	.align		4
        /*0000*/ 	.word	0x00000000
	.align		4
        /*0004*/ 	.word	0xffffffff
	.align		4
        /*0008*/ 	.word	0x00000000
	.align		4
        /*000c*/ 	.word	0xfffffffe
	.align		4
        /*0010*/ 	.word	0x00000000
	.align		4
        /*0014*/ 	.word	0xfffffffd
	.align		4
        /*0018*/ 	.word	0x00000000
	.align		4
        /*001c*/ 	.word	0xfffffffc


//--------------------- .nv.constant4             --------------------------
	.section	.nv.constant4,"a",@progbits
	.align	8
	.align		8
.nv.constant4:
        /*0000*/ 	.dword	__cudart_i2opi_d


//--------------------- .text._Z13render_kernel4vec3S_iidP4trigiS_P6uchar4 --------------------------
	.section	.text._Z13render_kernel4vec3S_iidP4trigiS_P6uchar4,"ax",@progbits
	.align	128
        .global         _Z13render_kernel4vec3S_iidP4trigiS_P6uchar4
        .type           _Z13render_kernel4vec3S_iidP4trigiS_P6uchar4,@function
        .size           _Z13render_kernel4vec3S_iidP4trigiS_P6uchar4,(.L_x_114 - _Z13render_kernel4vec3S_iidP4trigiS_P6uchar4)
        .other          _Z13render_kernel4vec3S_iidP4trigiS_P6uchar4,@"STO_CUDA_ENTRY STV_DEFAULT"
_Z13render_kernel4vec3S_iidP4trigiS_P6uchar4:
.text._Z13render_kernel4vec3S_iidP4trigiS_P6uchar4:
[----:B------:R-:W0:Y:S01]  /*0000*/  LDC R1, c[0x0][0x37c] ;  /* 0x0000df00ff017b82 */ /* 0x000e220000000800 */
[----:B------:R-:W1:Y:S07]  /*0010*/  S2R R0, SR_TID.Y ;  /* 0x0000000000007919 */ /* 0x000e6e0000002200 */
[----:B------:R-:W2:Y:S01]  /*0020*/  LDC R4, c[0x0][0x360] ;  /* 0x0000d800ff047b82 */ /* 0x000ea20000000800 */
[----:B------:R-:W3:Y:S01]  /*0030*/  LDCU.64 UR6, c[0x0][0x3b0] ;  /* 0x00007600ff0677ac */ /* 0x000ee20008000a00 */
[----:B0-----:R-:W-:Y:S01]  /*0040*/  VIADD R1, R1, 0xffffffd8 ;  /* 0xffffffd801017836 */ /* 0x001fe20000000000 */
[----:B------:R-:W2:Y:S05]  /*0050*/  S2R R3, SR_TID.X ;  /* 0x0000000000037919 */ /* 0x000eaa0000002100 */
[----:B------:R-:W1:Y:S08]  /*0060*/  S2UR UR5, SR_CTAID.Y ;  /* 0x00000000000579c3 */ /* 0x000e700000002600 */
[----:B------:R-:W1:Y:S08]  /*0070*/  LDC R5, c[0x0][0x364] ;  /* 0x0000d900ff057b82 */ /* 0x000e700000000800 */
[----:B------:R-:W2:Y:S01]  /*0080*/  S2UR UR4, SR_CTAID.X ;  /* 0x00000000000479c3 */ /* 0x000ea20000002500 */
[----:B-1----:R-:W-:-:S05]  /*0090*/  IMAD R5, R5, UR5, R0 ;  /* 0x0000000505057c24 */ /* 0x002fca000f8e0200 */
[----:B---3--:R-:W-:Y:S01]  /*00a0*/  ISETP.GE.AND P0, PT, R5, UR7, PT ;  /* 0x0000000705007c0c */ /* 0x008fe2000bf06270 */
[----:B--2---:R-:W-:-:S05]  /*00b0*/  IMAD R4, R4, UR4, R3 ;  /* 0x0000000404047c24 */ /* 0x004fca000f8e0203 */
[----:B------:R-:W-:-:S13]  /*00c0*/  ISETP.GE.OR P0, PT, R4, UR6, P0 ;  /* 0x0000000604007c0c */ /* 0x000fda0008706670 */
[----:B------:R-:W-:Y:S05]  /*00d0*/  @P0 EXIT ;  /* 0x000000000000094d */ /* 0x000fea0003800000 */
[----:B------:R-:W0:Y:S01]  /*00e0*/  MUFU.RCP64H R3, 360 ;  /* 0x4076800000037908 */ /* 0x000e220000001800 */
[----:B------:R-:W-:Y:S01]  /*00f0*/  IMAD.MOV.U32 R8, RZ, RZ, 0x0 ;  /* 0x00000000ff087424 */ /* 0x000fe200078e00ff */
[----:B------:R-:W1:Y:S01]  /*0100*/  LDCU.64 UR4, c[0x0][0x3b8] ;  /* 0x00007700ff0477ac */ /* 0x000e620008000a00 */
[----:B------:R-:W-:Y:S02]  /*0110*/  IMAD.MOV.U32 R9, RZ, RZ, 0x40768000 ;  /* 0x40768000ff097424 */ /* 0x000fe400078e00ff */
[----:B------:R-:W-:-:S06]  /*0120*/  IMAD.MOV.U32 R2, RZ, RZ, 0x1 ;  /* 0x00000001ff027424 */ /* 0x000fcc00078e00ff */
[----:B0-----:R-:W-:-:S08]  /*0130*/  DFMA R6, R2, -R8, 1 ;  /* 0x3ff000000206742b */ /* 0x001fd00000000808 */
[----:B------:R-:W-:-:S08]  /*0140*/  DFMA R6, R6, R6, R6 ;  /* 0x000000060606722b */ /* 0x000fd00000000006 */
[----:B------:R-:W-:Y:S01]  /*0150*/  DFMA R2, R2, R6, R2 ;  /* 0x000000060202722b */ /* 0x000fe20000000002 */
[----:B------:R-:W-:Y:S01]  /*0160*/  IMAD.MOV.U32 R6, RZ, RZ, 0x54442d18 ;  /* 0x54442d18ff067424 */ /* 0x000fe200078e00ff */
[----:B------:R-:W-:-:S06]  /*0170*/  MOV R7, 0x400921fb ;  /* 0x400921fb00077802 */ /* 0x000fcc0000000f00 */
[----:B------:R-:W-:Y:S02]  /*0180*/  DFMA R8, R2, -R8, 1 ;  /* 0x3ff000000208742b */ /* 0x000fe40000000808 */
[----:B-1----:R-:W-:-:S06]  /*0190*/  DMUL R6, R6, UR4 ;  /* 0x0000000406067c28 */ /* 0x002fcc0008000000 */
[----:B------:R-:W-:-:S04]  /*01a0*/  DFMA R8, R2, R8, R2 ;  /* 0x000000080208722b */ /* 0x000fc80000000002 */
[----:B------:R-:W-:-:S04]  /*01b0*/  FSETP.GEU.AND P1, PT, |R7|, 6.5827683646048100446e-37, PT ;  /* 0x036000000700780b */ /* 0x000fc80003f2e200 */
[----:B------:R-:W-:-:S08]  /*01c0*/  DMUL R2, R6, R8 ;  /* 0x0000000806027228 */ /* 0x000fd00000000000 */
[----:B------:R-:W-:-:S08]  /*01d0*/  DFMA R10, R2, -360, R6 ;  /* 0xc0768000020a782b */ /* 0x000fd00000000006 */
[----:B------:R-:W-:-:S10]  /*01e0*/  DFMA R8, R8, R10, R2 ;  /* 0x0000000a0808722b */ /* 0x000fd40000000002 */
[----:B------:R-:W-:-:S05]  /*01f0*/  FFMA R0, RZ, 3.8515625, R9 ;  /* 0x40768000ff007823 */ /* 0x000fca0000000009 */
[----:B------:R-:W-:-:S13]  /*0200*/  FSETP.GT.AND P0, PT, |R0|, 1.469367938527859385e-39, PT ;  /* 0x001000000000780b */ /* 0x000fda0003f04200 */
[----:B------:R-:W-:Y:S05]  /*0210*/  @P0 BRA P1, `(.L_x_0) ;  /* 0x0000000000180947 */ /* 0x000fea0000800000 */
[----:B------:R-:W-:Y:S01]  /*0220*/  IMAD.MOV.U32 R8, RZ, RZ, R6 ;  /* 0x000000ffff087224 */ /* 0x000fe200078e0006 */
[----:B------:R-:W-:Y:S01]  /*0230*/  MOV R6, 0x270 ;  /* 0x0000027000067802 */ /* 0x000fe20000000f00 */
[----:B------:R-:W-:Y:S02]  /*0240*/  IMAD.MOV.U32 R42, RZ, RZ, RZ ;  /* 0x000000ffff2a7224 */ /* 0x000fe400078e00ff */
[----:B------:R-:W-:-:S07]  /*0250*/  IMAD.MOV.U32 R41, RZ, RZ, 0x40768000 ;  /* 0x40768000ff297424 */ /* 0x000fce00078e00ff */
[----:B------:R-:W-:Y:S05]  /*0260*/  CALL.REL.NOINC `($__internal_1_$__cuda_sm20_div_rn_f64_full) ;  /* 0x0000005400107944 */ /* 0x000fea0003c00000 */
[----:B------:R-:W-:-:S07]  /*0270*/  IMAD.MOV.U32 R9, RZ, RZ, R7 ;  /* 0x000000ffff097224 */ /* 0x000fce00078e0007 */
.L_x_0:
[----:B------:R-:W-:Y:S01]  /*0280*/  DSETP.NEU.AND P1, PT, |R8|, +INF , PT ;  /* 0x7ff000000800742a */ /* 0x000fe20003f2d200 */
[----:B------:R-:W-:-:S13]  /*0290*/  BSSY.RECONVERGENT B0, `(.L_x_1) ;  /* 0x000001c000007945 */ /* 0x000fda0003800200 */
[----:B------:R-:W-:Y:S01]  /*02a0*/  @!P1 DMUL R6, RZ, R8 ;  /* 0x00000008ff069228 */ /* 0x000fe20000000000 */
[----:B------:R-:W-:Y:S01]  /*02b0*/  @!P1 PLOP3.LUT P0, PT, PT, PT, PT, 0x80, 0x8 ;  /* 0x000000000008981c */ /* 0x000fe20003f0f070 */
[----:B------:R-:W-:-:S12]  /*02c0*/  @!P1 BRA `(.L_x_2) ;  /* 0x0000000000609947 */ /* 0x000fd80003800000 */
[----:B------:R-:W-:Y:S01]  /*02d0*/  UMOV UR4, 0x6dc9c883 ;  /* 0x6dc9c88300047882 */ /* 0x000fe20000000000 */
[----:B------:R-:W-:Y:S01]  /*02e0*/  UMOV UR5, 0x3fe45f30 ;  /* 0x3fe45f3000057882 */ /* 0x000fe20000000000 */
[C---:B------:R-:W-:Y:S01]  /*02f0*/  DSETP.GE.AND P0, PT, |R8|.reuse, 2.14748364800000000000e+09, PT ;  /* 0x41e000000800742a */ /* 0x040fe20003f06200 */
[----:B------:R-:W-:Y:S01]  /*0300*/  BSSY.RECONVERGENT B1, `(.L_x_3) ;  /* 0x0000012000017945 */ /* 0x000fe20003800200 */
[----:B------:R-:W-:Y:S01]  /*0310*/  DMUL R2, R8, UR4 ;  /* 0x0000000408027c28 */ /* 0x000fe20008000000 */
[----:B------:R-:W-:Y:S01]  /*0320*/  UMOV UR4, 0x54442d18 ;  /* 0x54442d1800047882 */ /* 0x000fe20000000000 */
[----:B------:R-:W-:-:S08]  /*0330*/  UMOV UR5, 0x3ff921fb ;  /* 0x3ff921fb00057882 */ /* 0x000fd00000000000 */
[----:B------:R-:W0:Y:S08]  /*0340*/  F2I.F64 R2, R2 ;  /* 0x0000000200027311 */ /* 0x000e300000301100 */
[----:B0-----:R-:W0:Y:S02]  /*0350*/  I2F.F64 R6, R2 ;  /* 0x0000000200067312 */ /* 0x001e240000201c00 */
[----:B0-----:R-:W-:Y:S01]  /*0360*/  DFMA R10, R6, -UR4, R8 ;  /* 0x80000004060a7c2b */ /* 0x001fe20008000008 */
[----:B------:R-:W-:Y:S01]  /*0370*/  UMOV UR4, 0x33145c00 ;  /* 0x33145c0000047882 */ /* 0x000fe20000000000 */
[----:B------:R-:W-:-:S06]  /*0380*/  UMOV UR5, 0x3c91a626 ;  /* 0x3c91a62600057882 */ /* 0x000fcc0000000000 */
[----:B------:R-:W-:Y:S01]  /*0390*/  DFMA R10, R6, -UR4, R10 ;  /* 0x80000004060a7c2b */ /* 0x000fe2000800000a */
[----:B------:R-:W-:Y:S01]  /*03a0*/  UMOV UR4, 0x252049c0 ;  /* 0x252049c000047882 */ /* 0x000fe20000000000 */
[----:B------:R-:W-:-:S06]  /*03b0*/  UMOV UR5, 0x397b839a ;  /* 0x397b839a00057882 */ /* 0x000fcc0000000000 */
[----:B------:R-:W-:Y:S01]  /*03c0*/  DFMA R6, R6, -UR4, R10 ;  /* 0x8000000406067c2b */ /* 0x000fe2000800000a */
[----:B------:R-:W-:Y:S10]  /*03d0*/  @!P0 BRA `(.L_x_4) ;  /* 0x0000000000108947 */ /* 0x000ff40003800000 */
[----:B------:R-:W-:Y:S01]  /*03e0*/  IMAD.MOV.U32 R12, RZ, RZ, R9 ;  /* 0x000000ffff0c7224 */ /* 0x000fe200078e0009 */
[----:B------:R-:W-:-:S07]  /*03f0*/  MOV R10, 0x410 ;  /* 0x00000410000a7802 */ /* 0x000fce0000000f00 */
[----:B------:R-:W-:Y:S05]  /*0400*/  CALL.REL.NOINC `($_Z13render_kernel4vec3S_iidP4trigiS_P6uchar4$__internal_trig_reduction_slowpathd) ;  /* 0x0000005800e47944 */ /* 0x000fea0003c00000 */
[----:B------:R-:W-:-:S07]  /*0410*/  MOV R2, R0 ;  /* 0x0000000000027202 */ /* 0x000fce0000000f00 */
.L_x_4:
[----:B------:R-:W-:Y:S05]  /*0420*/  BSYNC.RECONVERGENT B1 ;  /* 0x0000000000017941 */ /* 0x000fea0003800200 */
.L_x_3:
[----:B------:R-:W-:-:S04]  /*0430*/  LOP3.LUT R2, R2, 0x1, RZ, 0xc0, !PT ;  /* 0x0000000102027812 */ /* 0x000fc800078ec0ff */
[----:B------:R-:W-:-:S13]  /*0440*/  ISETP.NE.U32.AND P0, PT, R2, 0x1, PT ;  /* 0x000000010200780c */ /* 0x000fda0003f05070 */
.L_x_2:
[----:B------:R-:W-:Y:S05]  /*0450*/  BSYNC.RECONVERGENT B0 ;  /* 0x0000000000007941 */ /* 0x000fea0003800200 */
.L_x_1:
[----:B------:R-:W-:Y:S01]  /*0460*/  DMUL R2, R6, R6 ;  /* 0x0000000606027228 */ /* 0x000fe20000000000 */
[----:B------:R-:W-:Y:S01]  /*0470*/  IMAD.MOV.U32 R8, RZ, RZ, 0x5b27ebb1 ;  /* 0x5b27ebb1ff087424 */ /* 0x000fe200078e00ff */
[----:B------:R-:W-:Y:S01]  /*0480*/  UMOV UR4, 0x2799bcb9 ;  /* 0x2799bcb900047882 */ /* 0x000fe20000000000 */
[----:B------:R-:W-:Y:S01]  /*0490*/  IMAD.MOV.U32 R9, RZ, RZ, 0x3ef9757c ;  /* 0x3ef9757cff097424 */ /* 0x000fe200078e00ff */
[----:B------:R-:W-:Y:S01]  /*04a0*/  UMOV UR5, 0x3ee48dac ;  /* 0x3ee48dac00057882 */ /* 0x000fe20000000000 */
[----:B------:R-:W0:Y:S01]  /*04b0*/  LDC.64 R14, c[0x0][0x388] ;  /* 0x0000e200ff0e7b82 */ /* 0x000e220000000a00 */
[----:B------:R-:W-:Y:S03]  /*04c0*/  BSSY.RECONVERGENT B0, `(.L_x_5) ;  /* 0x0000038000007945 */ /* 0x000fe60003800200 */
[----:B------:R-:W-:Y:S01]  /*04d0*/  DFMA R8, R2, UR4, -R8 ;  /* 0x0000000402087c2b */ /* 0x000fe20008000808 */
[----:B------:R-:W-:Y:S01]  /*04e0*/  UMOV UR4, 0xfd91e04 ;  /* 0x0fd91e0400047882 */ /* 0x000fe20000000000 */
[----:B------:R-:W-:-:S02]  /*04f0*/  UMOV UR5, 0x3f0980e9 ;  /* 0x3f0980e900057882 */ /* 0x000fc40000000000 */
[----:B------:R-:W1:Y:S04]  /*0500*/  LDC.64 R16, c[0x0][0x3a0] ;  /* 0x0000e800ff107b82 */ /* 0x000e680000000a00 */
[C---:B------:R-:W-:Y:S01]  /*0510*/  DFMA R8, R2.reuse, R8, UR4 ;  /* 0x0000000402087e2b */ /* 0x040fe20008000008 */
[----:B------:R-:W-:Y:S01]  /*0520*/  UMOV UR4, 0x417d7e1d ;  /* 0x417d7e1d00047882 */ /* 0x000fe20000000000 */
[----:B------:R-:W-:Y:S02]  /*0530*/  UMOV UR5, 0x3efae2b0 ;  /* 0x3efae2b000057882 */ /* 0x000fe40000000000 */
[----:B------:R-:W2:Y:S04]  /*0540*/  LDC.64 R18, c[0x0][0x380] ;  /* 0x0000e000ff127b82 */ /* 0x000ea80000000a00 */
[----:B------:R-:W-:Y:S01]  /*0550*/  DFMA R8, R2, R8, -UR4 ;  /* 0x8000000402087e2b */ /* 0x000fe20008000008 */
[----:B------:R-:W-:Y:S01]  /*0560*/  UMOV UR4, 0x41bfba57 ;  /* 0x41bfba5700047882 */ /* 0x000fe20000000000 */
[----:B------:R-:W-:-:S06]  /*0570*/  UMOV UR5, 0x3f119f53 ;  /* 0x3f119f5300057882 */ /* 0x000fcc0000000000 */
[----:B------:R-:W-:Y:S01]  /*0580*/  DFMA R8, R2, R8, UR4 ;  /* 0x0000000402087e2b */ /* 0x000fe20008000008 */
        /* <DEDUP_REMOVED lines=29> */
[----:B------:R-:W-:-:S08]  /*0760*/  DFMA R8, R2, R8, UR4 ;  /* 0x0000000402087e2b */ /* 0x000fd00008000008 */
[----:B------:R-:W-:-:S08]  /*0770*/  DMUL R20, R2, R8 ;  /* 0x0000000802147228 */ /* 0x000fd00000000000 */
[----:B------:R-:W-:Y:S01]  /*0780*/  DFMA R2, R20, R6, R6 ;  /* 0x000000061402722b */ /* 0x000fe20000000006 */
[----:B012---:R-:W-:Y:S10]  /*0790*/  @P0 BRA `(.L_x_6) ;  /* 0x0000000000280947 */ /* 0x007ff40003800000 */
[----:B------:R-:W0:Y:S01]  /*07a0*/  MUFU.RCP64H R11, R3 ;  /* 0x00000003000b7308 */ /* 0x000e220000001800 */
[----:B------:R-:W-:-:S06]  /*07b0*/  IMAD.MOV.U32 R10, RZ, RZ, RZ ;  /* 0x000000ffff0a7224 */ /* 0x000fcc00078e00ff */
[----:B0-----:R-:W-:-:S08]  /*07c0*/  DFMA R8, -R2, R10, 1 ;  /* 0x3ff000000208742b */ /* 0x001fd0000000010a */
[----:B------:R-:W-:Y:S02]  /*07d0*/  DFMA R12, R8, R8, R8 ;  /* 0x00000008080c722b */ /* 0x000fe40000000008 */
[----:B------:R-:W-:-:S06]  /*07e0*/  DADD R8, R2, -R6 ;  /* 0x0000000002087229 */ /* 0x000fcc0000000806 */
[----:B------:R-:W-:Y:S02]  /*07f0*/  DFMA R12, R10, R12, R10 ;  /* 0x0000000c0a0c722b */ /* 0x000fe4000000000a */
[----:B------:R-:W-:-:S06]  /*0800*/  DFMA R8, R20, R6, -R8 ;  /* 0x000000061408722b */ /* 0x000fcc0000000808 */
[----:B------:R-:W-:-:S08]  /*0810*/  DFMA R6, R2, -R12, 1 ;  /* 0x3ff000000206742b */ /* 0x000fd0000000080c */
[----:B------:R-:W-:-:S08]  /*0820*/  DFMA R6, R8, -R12, R6 ;  /* 0x8000000c0806722b */ /* 0x000fd00000000006 */
[----:B------:R-:W-:-:S11]  /*0830*/  DFMA R2, -R12, R6, -R12 ;  /* 0x000000060c02722b */ /* 0x000fd6000000090c */
.L_x_6:
[----:B------:R-:W-:Y:S05]  /*0840*/  BSYNC.RECONVERGENT B0 ;  /* 0x0000000000007941 */ /* 0x000fea0003800200 */
.L_x_5:
[----:B------:R-:W0:Y:S01]  /*0850*/  LDCU.128 UR4, c[0x0][0x390] ;  /* 0x00007200ff0477ac */ /* 0x000e220008000c00 */
[----:B------:R-:W1:Y:S01]  /*0860*/  LDC.64 R8, c[0x0][0x3a8] ;  /* 0x0000ea00ff087b82 */ /* 0x000e620000000a00 */
[----:B------:R-:W-:-:S08]  /*0870*/  DADD R16, R16, -R14 ;  /* 0x0000000010107229 */ /* 0x000fd0000000080e */
[----:B------:R-:W-:Y:S02]  /*0880*/  DMUL R6, R16, R16 ;  /* 0x0000001010067228 */ /* 0x000fe40000000000 */
[----:B0-----:R-:W-:Y:S02]  /*0890*/  DADD R18, -R18, UR6 ;  /* 0x0000000612127e29 */ /* 0x001fe40008000100 */
[----:B-1----:R-:W-:-:S06]  /*08a0*/  DADD R14, R8, -UR4 ;  /* 0x80000004080e7e29 */ /* 0x002fcc0008000000 */
[----:B------:R-:W-:Y:S01]  /*08b0*/  DFMA R6, R18, R18, R6 ;  /* 0x000000121206722b */ /* 0x000fe20000000006 */
[----:B------:R-:W-:Y:S01]  /*08c0*/  IMAD.MOV.U32 R8, RZ, RZ, 0x0 ;  /* 0x00000000ff087424 */ /* 0x000fe200078e00ff */
[----:B------:R-:W-:-:S06]  /*08d0*/  MOV R9, 0x3fd80000 ;  /* 0x3fd8000000097802 */ /* 0x000fcc0000000f00 */
[----:B------:R-:W-:-:S06]  /*08e0*/  DFMA R10, R14, R14, R6 ;  /* 0x0000000e0e0a722b */ /* 0x000fcc0000000006 */
[----:B------:R-:W0:Y:S04]  /*08f0*/  MUFU.RSQ64H R21, R11 ;  /* 0x0000000b00157308 */ /* 0x000e280000001c00 */
[----:B------:R-:W-:-:S05]  /*0900*/  VIADD R20, R11, 0xfcb00000 ;  /* 0xfcb000000b147836 */ /* 0x000fca0000000000 */
[----:B------:R-:W-:Y:S01]  /*0910*/  ISETP.GE.U32.AND P0, PT, R20, 0x7ca00000, PT ;  /* 0x7ca000001400780c */ /* 0x000fe20003f06070 */
[----:B0-----:R-:W-:-:S08]  /*0920*/  DMUL R6, R20, R20 ;  /* 0x0000001414067228 */ /* 0x001fd00000000000 */
[----:B------:R-:W-:-:S08]  /*0930*/  DFMA R6, R10, -R6, 1 ;  /* 0x3ff000000a06742b */ /* 0x000fd00000000806 */
[----:B------:R-:W-:Y:S02]  /*0940*/  DFMA R8, R6, R8, 0.5 ;  /* 0x3fe000000608742b */ /* 0x000fe40000000008 */
[----:B------:R-:W-:-:S08]  /*0950*/  DMUL R6, R20, R6 ;  /* 0x0000000614067228 */ /* 0x000fd00000000000 */
[----:B------:R-:W-:-:S08]  /*0960*/  DFMA R8, R8, R6, R20 ;  /* 0x000000060808722b */ /* 0x000fd00000000014 */
[----:B------:R-:W-:Y:S02]  /*0970*/  DMUL R6, R10, R8 ;  /* 0x000000080a067228 */ /* 0x000fe40000000000 */
[----:B------:R-:W-:Y:S02]  /*0980*/  VIADD R23, R9, 0xfff00000 ;  /* 0xfff0000009177836 */ /* 0x000fe40000000000 */
[----:B------:R-:W-:-:S04]  /*0990*/  IMAD.MOV.U32 R22, RZ, RZ, R8 ;  /* 0x000000ffff167224 */ /* 0x000fc800078e0008 */
[----:B------:R-:W-:-:S08]  /*09a0*/  DFMA R24, R6, -R6, R10 ;  /* 0x800000060618722b */ /* 0x000fd0000000000a */
[----:B------:R-:W-:Y:S01]  /*09b0*/  DFMA R12, R24, R22, R6 ;  /* 0x00000016180c722b */ /* 0x000fe20000000006 */
[----:B------:R-:W-:Y:S10]  /*09c0*/  @!P0 BRA `(.L_x_7) ;  /* 0x00000000001c8947 */ /* 0x000ff40003800000 */
[----:B------:R-:W-:Y:S01]  /*09d0*/  IMAD.MOV.U32 R34, RZ, RZ, R10 ;  /* 0x000000ffff227224 */ /* 0x000fe200078e000a */
[----:B------:R-:W-:Y:S01]  /*09e0*/  MOV R0, 0xa20 ;  /* 0x00000a2000007802 */ /* 0x000fe20000000f00 */
[----:B------:R-:W-:Y:S02]  /*09f0*/  IMAD.MOV.U32 R10, RZ, RZ, R20 ;  /* 0x000000ffff0a7224 */ /* 0x000fe400078e0014 */
[----:B------:R-:W-:-:S07]  /*0a00*/  IMAD.MOV.U32 R9, RZ, RZ, R23 ;  /* 0x000000ffff097224 */ /* 0x000fce00078e0017 */
[----:B------:R-:W-:Y:S05]  /*0a10*/  CALL.REL.NOINC `($__internal_2_$__cuda_sm20_dsqrt_rn_f64_mediumpath_v1) ;  /* 0x0000005000b47944 */ /* 0x000fea0003c00000 */
[----:B------:R-:W-:Y:S01]  /*0a20*/  MOV R12, R24 ;  /* 0x00000018000c7202 */ /* 0x000fe20000000f00 */
[----:B------:R-:W-:-:S07]  /*0a30*/  IMAD.MOV.U32 R13, RZ, RZ, R25 ;  /* 0x000000ffff0d7224 */ /* 0x000fce00078e0019 */
.L_x_7:
[----:B------:R-:W-:Y:S01]  /*0a40*/  UMOV UR4, 0xd9d7bdbb ;  /* 0xd9d7bdbb00047882 */ /* 0x000fe20000000000 */
[----:B------:R-:W-:Y:S01]  /*0a50*/  UMOV UR5, 0x3ddb7cdf ;  /* 0x3ddb7cdf00057882 */ /* 0x000fe20000000000 */
[----:B------:R-:W-:Y:S01]  /*0a60*/  BSSY.RECONVERGENT B1, `(.L_x_8) ;  /* 0x0000050000017945 */ /* 0x000fe20003800200 */
[----:B------:R-:W-:Y:S01]  /*0a70*/  DSETP.GEU.AND P0, PT, R12, UR4, PT ;  /* 0x000000040c007e2a */ /* 0x000fe2000bf0e000 */
[----:B------:R-:W-:Y:S02]  /*0a80*/  CS2R R32, SRZ ;  /* 0x0000000000207805 */ /* 0x000fe4000001ff00 */
[----:B------:R-:W-:Y:S02]  /*0a90*/  CS2R R30, SRZ ;  /* 0x00000000001e7805 */ /* 0x000fe4000001ff00 */
[----:B------:R-:W-:-:S09]  /*0aa0*/  CS2R R28, SRZ ;  /* 0x00000000001c7805 */ /* 0x000fd2000001ff00 */
[----:B------:R-:W-:Y:S05]  /*0ab0*/  @!P0 BRA `(.L_x_9) ;  /* 0x0000000400288947 */ /* 0x000fea0003800000 */
[----:B------:R-:W0:Y:S01]  /*0ac0*/  MUFU.RCP64H R7, R13 ;  /* 0x0000000d00077308 */ /* 0x000e220000001800 */
[----:B------:R-:W-:Y:S01]  /*0ad0*/  IMAD.MOV.U32 R6, RZ, RZ, 0x1 ;  /* 0x00000001ff067424 */ /* 0x000fe200078e00ff */
[----:B------:R-:W-:Y:S01]  /*0ae0*/  FSETP.GEU.AND P1, PT, |R19|, 6.5827683646048100446e-37, PT ;  /* 0x036000001300780b */ /* 0x000fe20003f2e200 */
[----:B------:R-:W-:Y:S04]  /*0af0*/  BSSY.RECONVERGENT B2, `(.L_x_10) ;  /* 0x0000013000027945 */ /* 0x000fe80003800200 */
[----:B0-----:R-:W-:-:S08]  /*0b00*/  DFMA R8, R6, -R12, 1 ;  /* 0x3ff000000608742b */ /* 0x001fd0000000080c */
[----:B------:R-:W-:-:S08]  /*0b10*/  DFMA R8, R8, R8, R8 ;  /* 0x000000080808722b */ /* 0x000fd00000000008 */
[----:B------:R-:W-:-:S08]  /*0b20*/  DFMA R8, R6, R8, R6 ;  /* 0x000000080608722b */ /* 0x000fd00000000006 */
[----:B------:R-:W-:-:S08]  /*0b30*/  DFMA R6, R8, -R12, 1 ;  /* 0x3ff000000806742b */ /* 0x000fd0000000080c */
[----:B------:R-:W-:-:S08]  /*0b40*/  DFMA R6, R8, R6, R8 ;  /* 0x000000060806722b */ /* 0x000fd00000000008 */
[----:B------:R-:W-:-:S08]  /*0b50*/  DMUL R8, R18, R6 ;  /* 0x0000000612087228 */ /* 0x000fd00000000000 */
[----:B------:R-:W-:-:S08]  /*0b60*/  DFMA R10, R8, -R12, R18 ;  /* 0x8000000c080a722b */ /* 0x000fd00000000012 */
[----:B------:R-:W-:-:S10]  /*0b70*/  DFMA R8, R6, R10, R8 ;  /* 0x0000000a0608722b */ /* 0x000fd40000000008 */
[----:B------:R-:W-:-:S05]  /*0b80*/  FFMA R0, RZ, R13, R9 ;  /* 0x0000000dff007223 */ /* 0x000fca0000000009 */
[----:B------:R-:W-:-:S13]  /*0b90*/  FSETP.GT.AND P0, PT, |R0|, 1.469367938527859385e-39, PT ;  /* 0x001000000000780b */ /* 0x000fda0003f04200 */
[----:B------:R-:W-:Y:S05]  /*0ba0*/  @P0 BRA P1, `(.L_x_11) ;  /* 0x00000000001c0947 */ /* 0x000fea0000800000 */
[----:B------:R-:W-:Y:S01]  /*0bb0*/  IMAD.MOV.U32 R8, RZ, RZ, R18 ;  /* 0x000000ffff087224 */ /* 0x000fe200078e0012 */
[----:B------:R-:W-:Y:S01]  /*0bc0*/  MOV R41, R13 ;  /* 0x0000000d00297202 */ /* 0x000fe20000000f00 */
[----:B------:R-:W-:Y:S01]  /*0bd0*/  IMAD.MOV.U32 R7, RZ, RZ, R19 ;  /* 0x000000ffff077224 */ /* 0x000fe200078e0013 */
[----:B------:R-:W-:Y:S01]  /*0be0*/  MOV R6, 0xc10 ;  /* 0x00000c1000067802 */ /* 0x000fe20000000f00 */
[----:B------:R-:W-:-:S07]  /*0bf0*/  IMAD.MOV.U32 R42, RZ, RZ, R12 ;  /* 0x000000ffff2a7224 */ /* 0x000fce00078e000c */
[----:B------:R-:W-:Y:S05]  /*0c00*/  CALL.REL.NOINC `($__internal_1_$__cuda_sm20_div_rn_f64_full) ;  /* 0x0000004800a87944 */ /* 0x000fea0003c00000 */
[----:B------:R-:W-:-:S07]  /*0c10*/  IMAD.MOV.U32 R9, RZ, RZ, R7 ;  /* 0x000000ffff097224 */ /* 0x000fce00078e0007 */
.L_x_11:
[----:B------:R-:W-:Y:S05]  /*0c20*/  BSYNC.RECONVERGENT B2 ;  /* 0x0000000000027941 */ /* 0x000fea0003800200 */
.L_x_10:
[----:B------:R-:W0:Y:S01]  /*0c30*/  MUFU.RCP64H R7, R13 ;  /* 0x0000000d00077308 */ /* 0x000e220000001800 */
[----:B------:R-:W-:Y:S01]  /*0c40*/  IMAD.MOV.U32 R6, RZ, RZ, 0x1 ;  /* 0x00000001ff067424 */ /* 0x000fe200078e00ff */
[----:B------:R-:W-:Y:S01]  /*0c50*/  FSETP.GEU.AND P1, PT, |R17|, 6.5827683646048100446e-37, PT ;  /* 0x036000001100780b */ /* 0x000fe20003f2e200 */
[----:B------:R-:W-:Y:S01]  /*0c60*/  BSSY.RECONVERGENT B2, `(.L_x_12) ;  /* 0x0000016000027945 */ /* 0x000fe20003800200 */
[----:B------:R-:W-:Y:S02]  /*0c70*/  IMAD.MOV.U32 R28, RZ, RZ, R8 ;  /* 0x000000ffff1c7224 */ /* 0x000fe400078e0008 */
[----:B------:R-:W-:Y:S01]  /*0c80*/  IMAD.MOV.U32 R29, RZ, RZ, R9 ;  /* 0x000000ffff1d7224 */ /* 0x000fe200078e0009 */
        /* <DEDUP_REMOVED lines=17> */
[----:B------:R-:W-:Y:S02]  /*0da0*/  IMAD.MOV.U32 R30, RZ, RZ, R8 ;  /* 0x000000ffff1e7224 */ /* 0x000fe400078e0008 */
[----:B------:R-:W-:-:S07]  /*0db0*/  IMAD.MOV.U32 R31, RZ, RZ, R7 ;  /* 0x000000ffff1f7224 */ /* 0x000fce00078e0007 */
.L_x_13:
[----:B------:R-:W-:Y:S05]  /*0dc0*/  BSYNC.RECONVERGENT B2 ;  /* 0x0000000000027941 */ /* 0x000fea0003800200 */
.L_x_12:
        /* <DEDUP_REMOVED lines=15> */
[----:B------:R-:W-:Y:S01]  /*0ec0*/  MOV R8, R14 ;  /* 0x0000000e00087202 */ /* 0x000fe20000000f00 */
[----:B------:R-:W-:Y:S01]  /*0ed0*/  IMAD.MOV.U32 R7, RZ, RZ, R15 ;  /* 0x000000ffff077224 */ /* 0x000fe200078e000f */
[----:B------:R-:W-:Y:S01]  /*0ee0*/  MOV R6, 0xf20 ;  /* 0x00000f2000067802 */ /* 0x000fe20000000f00 */
[----:B------:R-:W-:Y:S02]  /*0ef0*/  IMAD.MOV.U32 R42, RZ, RZ, R12 ;  /* 0x000000ffff2a7224 */ /* 0x000fe400078e000c */
[----:B------:R-:W-:-:S07]  /*0f00*/  IMAD.MOV.U32 R41, RZ, RZ, R13 ;  /* 0x000000ffff297224 */ /* 0x000fce00078e000d */
[----:B------:R-:W-:Y:S05]  /*0f10*/  CALL.REL.NOINC `($__internal_1_$__cuda_sm20_div_rn_f64_full) ;  /* 0x0000004400e47944 */ /* 0x000fea0003c00000 */
[----:B------:R-:W-:-:S07]  /*0f20*/  IMAD.MOV.U32 R9, RZ, RZ, R7 ;  /* 0x000000ffff097224 */ /* 0x000fce00078e0007 */
.L_x_15:
[----:B------:R-:W-:Y:S05]  /*0f30*/  BSYNC.RECONVERGENT B2 ;  /* 0x0000000000027941 */ /* 0x000fea0003800200 */
.L_x_14:
[----:B------:R-:W-:Y:S01]  /*0f40*/  IMAD.MOV.U32 R32, RZ, RZ, R8 ;  /* 0x000000ffff207224 */ /* 0x000fe200078e0008 */
[----:B------:R-:W-:-:S07]  /*0f50*/  MOV R33, R9 ;  /* 0x0000000900217202 */ /* 0x000fce0000000f00 */
.L_x_9:
[----:B------:R-:W-:Y:S05]  /*0f60*/  BSYNC.RECONVERGENT B1 ;  /* 0x0000000000017941 */ /* 0x000fea0003800200 */
.L_x_8:
[----:B------:R-:W-:Y:S01]  /*0f70*/  DMUL R14, RZ, R28 ;  /* 0x0000001cff0e7228 */ /* 0x000fe20000000000 */
[----:B------:R-:W-:Y:S01]  /*0f80*/  IMAD.MOV.U32 R8, RZ, RZ, 0x0 ;  /* 0x00000000ff087424 */ /* 0x000fe200078e00ff */
[-C--:B------:R-:W-:Y:S01]  /*0f90*/  DFMA R18, RZ, R30.reuse, -R32 ;  /* 0x0000001eff12722b */ /* 0x080fe20000000820 */
[----:B------:R-:W-:Y:S01]  /*0fa0*/  IMAD.MOV.U32 R9, RZ, RZ, 0x3fd80000 ;  /* 0x3fd80000ff097424 */ /* 0x000fe200078e00ff */
[----:B------:R-:W-:Y:S01]  /*0fb0*/  DFMA R12, -RZ, R30, R28 ;  /* 0x0000001eff0c722b */ /* 0x000fe2000000011c */
[----:B------:R-:W-:Y:S03]  /*0fc0*/  BSSY.RECONVERGENT B0, `(.L_x_16) ;  /* 0x000001b000007945 */ /* 0x000fe60003800200 */
[----:B------:R-:W-:-:S08]  /*0fd0*/  DFMA R14, RZ, R32, -R14 ;  /* 0x00000020ff0e722b */ /* 0x000fd0000000080e */
[----:B------:R-:W-:-:S08]  /*0fe0*/  DMUL R6, R14, R14 ;  /* 0x0000000e0e067228 */ /* 0x000fd00000000000 */
[----:B------:R-:W-:-:S08]  /*0ff0*/  DFMA R6, R18, R18, R6 ;  /* 0x000000121206722b */ /* 0x000fd00000000006 */
        /* <DEDUP_REMOVED lines=15> */
[----:B------:R-:W-:Y:S01]  /*10f0*/  MOV R8, R6 ;  /* 0x0000000600087202 */ /* 0x000fe20000000f00 */
[----:B------:R-:W-:Y:S01]  /*1100*/  IMAD.MOV.U32 R11, RZ, RZ, R35 ;  /* 0x000000ffff0b7224 */ /* 0x000fe200078e0023 */
[----:B------:R-:W-:Y:S01]  /*1110*/  MOV R0, 0x1150 ;  /* 0x0000115000007802 */ /* 0x000fe20000000f00 */
[----:B------:R-:W-:Y:S02]  /*1120*/  IMAD.MOV.U32 R6, RZ, RZ, R20 ;  /* 0x000000ffff067224 */ /* 0x000fe400078e0014 */
[----:B------:R-:W-:-:S07]  /*1130*/  IMAD.MOV.U32 R7, RZ, RZ, R21 ;  /* 0x000000ffff077224 */ /* 0x000fce00078e0015 */
[----:B------:R-:W-:Y:S05]  /*1140*/  CALL.REL.NOINC `($__internal_2_$__cuda_sm20_dsqrt_rn_f64_mediumpath_v1) ;  /* 0x0000004800e87944 */ /* 0x000fea0003c00000 */
[----:B------:R-:W-:Y:S02]  /*1150*/  IMAD.MOV.U32 R16, RZ, RZ, R24 ;  /* 0x000000ffff107224 */ /* 0x000fe400078e0018 */
[----:B------:R-:W-:-:S07]  /*1160*/  IMAD.MOV.U32 R17, RZ, RZ, R25 ;  /* 0x000000ffff117224 */ /* 0x000fce00078e0019 */
.L_x_17:
[----:B------:R-:W-:Y:S05]  /*1170*/  BSYNC.RECONVERGENT B0 ;  /* 0x0000000000007941 */ /* 0x000fea0003800200 */
.L_x_16:
        /* <DEDUP_REMOVED lines=9> */
[----:B------:R-:W-:Y:S01]  /*1210*/  MOV R6, 0x1 ;  /* 0x0000000100067802 */ /* 0x000fe20000000f00 */
[----:B------:R-:W-:Y:S01]  /*1220*/  BSSY.RECONVERGENT B2, `(.L_x_20) ;  /* 0x0000014000027945 */ /* 0x000fe20003800200 */
[----:B------:R-:W-:-:S04]  /*1230*/  FSETP.GEU.AND P1, PT, |R19|, 6.5827683646048100446e-37, PT ;  /* 0x036000001300780b */ /* 0x000fc80003f2e200 */
        /* <DEDUP_REMOVED lines=12> */
[----:B------:R-:W-:Y:S01]  /*1300*/  MOV R6, 0x1350 ;  /* 0x0000135000067802 */ /* 0x000fe20000000f00 */
[----:B------:R-:W-:Y:S02]  /*1310*/  IMAD.MOV.U32 R7, RZ, RZ, R19 ;  /* 0x000000ffff077224 */ /* 0x000fe400078e0013 */
[----:B------:R-:W-:Y:S02]  /*1320*/  IMAD.MOV.U32 R42, RZ, RZ, R16 ;  /* 0x000000ffff2a7224 */ /* 0x000fe400078e0010 */
[----:B------:R-:W-:-:S07]  /*1330*/  IMAD.MOV.U32 R41, RZ, RZ, R17 ;  /* 0x000000ffff297224 */ /* 0x000fce00078e0011 */
[----:B------:R-:W-:Y:S05]  /*1340*/  CALL.REL.NOINC `($__internal_1_$__cuda_sm20_div_rn_f64_full) ;  /* 0x0000004000d87944 */ /* 0x000fea0003c00000 */
[----:B------:R-:W-:-:S07]  /*1350*/  IMAD.MOV.U32 R9, RZ, RZ, R7 ;  /* 0x000000ffff097224 */ /* 0x000fce00078e0007 */
.L_x_21:
[----:B------:R-:W-:Y:S05]  /*1360*/  BSYNC.RECONVERGENT B2 ;  /* 0x0000000000027941 */ /* 0x000fea0003800200 */
.L_x_20:
[----:B------:R-:W0:Y:S01]  /*1370*/  MUFU.RCP64H R7, R17 ;  /* 0x0000001100077308 */ /* 0x000e220000001800 */
[----:B------:R-:W-:Y:S01]  /*1380*/  MOV R6, 0x1 ;  /* 0x0000000100067802 */ /* 0x000fe20000000f00 */
[----:B------:R-:W-:Y:S01]  /*1390*/  BSSY.RECONVERGENT B2, `(.L_x_22) ;  /* 0x0000017000027945 */ /* 0x000fe20003800200 */
[----:B------:R-:W-:Y:S01]  /*13a0*/  FSETP.GEU.AND P1, PT, |R15|, 6.5827683646048100446e-37, PT ;  /* 0x036000000f00780b */ /* 0x000fe20003f2e200 */
        /* <DEDUP_REMOVED lines=21> */
.L_x_23:
[----:B------:R-:W-:Y:S05]  /*1500*/  BSYNC.RECONVERGENT B2 ;  /* 0x0000000000027941 */ /* 0x000fea0003800200 */
.L_x_22:
        /* <DEDUP_REMOVED lines=22> */
.L_x_25:
[----:B------:R-:W-:Y:S05]  /*1670*/  BSYNC.RECONVERGENT B2 ;  /* 0x0000000000027941 */ /* 0x000fea0003800200 */
.L_x_24:
[----:B------:R-:W-:Y:S02]  /*1680*/  IMAD.MOV.U32 R22, RZ, RZ, R8 ;  /* 0x000000ffff167224 */ /* 0x000fe400078e0008 */
[----:B------:R-:W-:-:S07]  /*1690*/  IMAD.MOV.U32 R23, RZ, RZ, R9 ;  /* 0x000000ffff177224 */ /* 0x000fce00078e0009 */
.L_x_19:
[----:B------:R-:W-:Y:S05]  /*16a0*/  BSYNC.RECONVERGENT B1 ;  /* 0x0000000000017941 */ /* 0x000fea0003800200 */
.L_x_18:
[----:B------:R-:W0:Y:S01]  /*16b0*/  MUFU.RCP64H R7, R3 ;  /* 0x0000000300077308 */ /* 0x000e220000001800 */
[----:B------:R-:W-:Y:S01]  /*16c0*/  VIADD R6, R3, 0x300402 ;  /* 0x0030040203067836 */ /* 0x000fe20000000000 */
[----:B------:R-:W-:Y:S04]  /*16d0*/  BSSY.RECONVERGENT B0, `(.L_x_26) ;  /* 0x000000e000007945 */ /* 0x000fe80003800200 */
[----:B------:R-:W-:Y:S01]  /*16e0*/  FSETP.GEU.AND P0, PT, |R6|, 5.8789094863358348022e-39, PT ;  /* 0x004004020600780b */ /* 0x000fe20003f0e200 */
[----:B0-----:R-:W-:-:S08]  /*16f0*/  DFMA R8, R6, -R2, 1 ;  /* 0x3ff000000608742b */ /* 0x001fd00000000802 */
[----:B------:R-:W-:-:S08]  /*1700*/  DFMA R8, R8, R8, R8 ;  /* 0x000000080808722b */ /* 0x000fd00000000008 */
[----:B------:R-:W-:-:S08]  /*1710*/  DFMA R8, R6, R8, R6 ;  /* 0x000000080608722b */ /* 0x000fd00000000006 */
[----:B------:R-:W-:-:S08]  /*1720*/  DFMA R20, R8, -R2, 1 ;  /* 0x3ff000000814742b */ /* 0x000fd00000000802 */
[----:B------:R-:W-:Y:S01]  /*1730*/  DFMA R20, R8, R20, R8 ;  /* 0x000000140814722b */ /* 0x000fe20000000008 */
[----:B------:R-:W-:Y:S10]  /*1740*/  @P0 BRA `(.L_x_27) ;  /* 0x0000000000180947 */ /* 0x000ff40003800000 */
[----:B------:R-:W-:Y:S01]  /*1750*/  LOP3.LUT R0, R3, 0x7fffffff, RZ, 0xc0, !PT ;  /* 0x7fffffff03007812 */ /* 0x000fe200078ec0ff */
[----:B------:R-:W-:Y:S01]  /*1760*/  IMAD.MOV.U32 R11, RZ, RZ, R3 ;  /* 0x000000ffff0b7224 */ /* 0x000fe200078e0003 */
[----:B------:R-:W-:-:S03]  /*1770*/  MOV R10, R2 ;  /* 0x00000002000a7202 */ /* 0x000fc60000000f00 */
[----:B------:R-:W-:Y:S01]  /*1780*/  VIADD R9, R0, 0xfff00000 ;  /* 0xfff0000000097836 */ /* 0x000fe20000000000 */
[----:B------:R-:W-:-:S07]  /*1790*/  MOV R0, 0x17b0 ;  /* 0x000017b000007802 */ /* 0x000fce0000000f00 */
[----:B------:R-:W-:Y:S05]  /*17a0*/  CALL.REL.NOINC `($__internal_0_$__cuda_sm20_dblrcp_rn_slowpath_v3) ;  /* 0x0000003c00147944 */ /* 0x000fea0003c00000 */
.L_x_27:
[----:B------:R-:W-:Y:S05]  /*17b0*/  BSYNC.RECONVERGENT B0 ;  /* 0x0000000000007941 */ /* 0x000fea0003800200 */
.L_x_26:
[----:B------:R-:W0:Y:S01]  /*17c0*/  LDCU UR4, c[0x0][0x3b0] ;  /* 0x00007600ff0477ac */ /* 0x000e220008000800 */
[----:B------:R-:W-:Y:S01]  /*17d0*/  IMAD.MOV.U32 R2, RZ, RZ, 0x1 ;  /* 0x00000001ff027424 */ /* 0x000fe200078e00ff */
[----:B------:R-:W-:Y:S02]  /*17e0*/  DMUL R16, R22, R30 ;  /* 0x0000001e16107228 */ /* 0x000fe40000000000 */
[----:B------:R-:W-:Y:S02]  /*17f0*/  DMUL R14, R26, R32 ;  /* 0x000000201a0e7228 */ /* 0x000fe40000000000 */
[----:B------:R-:W-:-:S04]  /*1800*/  DMUL R12, R24, R28 ;  /* 0x0000001c180c7228 */ /* 0x000fc80000000000 */
[----:B------:R-:W-:Y:S02]  /*1810*/  DFMA R16, R24, R32, -R16 ;  /* 0x000000201810722b */ /* 0x000fe40000000810 */
[----:B------:R-:W-:Y:S02]  /*1820*/  DFMA R14, R22, R28, -R14 ;  /* 0x0000001c160e722b */ /* 0x000fe4000000080e */
[----:B------:R-:W-:Y:S01]  /*1830*/  DFMA R12, R26, R30, -R12 ;  /* 0x0000001e1a0c722b */ /* 0x000fe2000000080c */
[----:B0-----:R-:W-:-:S09]  /*1840*/  UIADD3 UR4, UPT, UPT, UR4, -0x1, URZ ;  /* 0xffffffff04047890 */ /* 0x001fd2000fffe0ff */
[----:B------:R-:W0:Y:S08]  /*1850*/  I2F.F64 R40, UR4 ;  /* 0x0000000400287d12 */ /* 0x000e300008201c00 */
[----:B0-----:R-:W0:Y:S02]  /*1860*/  MUFU.RCP64H R3, R41 ;  /* 0x0000002900037308 */ /* 0x001e240000001800 */
[----:B0-----:R-:W-:-:S08]  /*1870*/  DFMA R6, -R40, R2, 1 ;  /* 0x3ff000002806742b */ /* 0x001fd00000000102 */
[----:B------:R-:W-:-:S08]  /*1880*/  DFMA R6, R6, R6, R6 ;  /* 0x000000060606722b */ /* 0x000fd00000000006 */
[----:B------:R-:W-:-:S08]  /*1890*/  DFMA R6, R2, R6, R2 ;  /* 0x000000060206722b */ /* 0x000fd00000000002 */
[----:B------:R-:W-:-:S08]  /*18a0*/  DFMA R2, -R40, R6, 1 ;  /* 0x3ff000002802742b */ /* 0x000fd00000000106 */
[----:B------:R-:W-:-:S08]  /*18b0*/  DFMA R2, R6, R2, R6 ;  /* 0x000000020602722b */ /* 0x000fd00000000006 */
[----:B------:R-:W-:-:S08]  /*18c0*/  DMUL R8, R2, 2 ;  /* 0x4000000002087828 */ /* 0x000fd00000000000 */
[----:B------:R-:W-:-:S08]  /*18d0*/  DFMA R6, -R40, R8, 2 ;  /* 0x400000002806742b */ /* 0x000fd00000000108 */
[----:B------:R-:W-:Y:S01]  /*18e0*/  DFMA R8, R2, R6, R8 ;  /* 0x000000060208722b */ /* 0x000fe20000000008 */
[----:B------:R0:W1:Y:S09]  /*18f0*/  I2F.F64 R2, R4 ;  /* 0x0000000400027312 */ /* 0x0000720000201c00 */
[----:B------:R-:W-:-:S05]  /*1900*/  FFMA R0, RZ, R41, R9 ;  /* 0x00000029ff007223 */ /* 0x000fca0000000009 */
[----:B------:R-:W-:-:S13]  /*1910*/  FSETP.GT.AND P0, PT, |R0|, 1.469367938527859385e-39, PT ;  /* 0x001000000000780b */ /* 0x000fda0003f04200 */
[----:B01----:R-:W-:Y:S05]  /*1920*/  @P0 BRA `(.L_x_28) ;  /* 0x0000000000180947 */ /* 0x003fea0003800000 */
[----:B------:R-:W-:Y:S01]  /*1930*/  IMAD.MOV.U32 R42, RZ, RZ, R40 ;  /* 0x000000ffff2a7224 */ /* 0x000fe200078e0028 */
[----:B------:R-:W-:Y:S01]  /*1940*/  MOV R7, 0x40000000 ;  /* 0x4000000000077802 */ /* 0x000fe20000000f00 */
[----:B------:R-:W-:Y:S01]  /*1950*/  IMAD.MOV.U32 R8, RZ, RZ, RZ ;  /* 0x000000ffff087224 */ /* 0x000fe200078e00ff */
[----:B------:R-:W-:-:S07]  /*1960*/  MOV R6, 0x1980 ;  /* 0x0000198000067802 */ /* 0x000fce0000000f00 */
[----:B------:R-:W-:Y:S05]  /*1970*/  CALL.REL.NOINC `($__internal_1_$__cuda_sm20_div_rn_f64_full) ;  /* 0x0000003c004c7944 */ /* 0x000fea0003c00000 */
[----:B------:R-:W-:-:S07]  /*1980*/  IMAD.MOV.U32 R9, RZ, RZ, R7 ;  /* 0x000000ffff097224 */ /* 0x000fce00078e0007 */
.L_x_28:
[----:B------:R-:W0:Y:S01]  /*1990*/  LDCU UR4, c[0x0][0x3b4] ;  /* 0x00007680ff0477ac */ /* 0x000e220008000800 */
[----:B------:R-:W-:Y:S01]  /*19a0*/  IMAD.MOV.U32 R6, RZ, RZ, 0x1 ;  /* 0x00000001ff067424 */ /* 0x000fe200078e00ff */
[----:B------:R-:W-:Y:S01]  /*19b0*/  DFMA R2, R2, R8, -1 ;  /* 0xbff000000202742b */ /* 0x000fe20000000008 */
[----:B0-----:R-:W-:-:S09]  /*19c0*/  UIADD3 UR4, UPT, UPT, UR4, -0x1, URZ ;  /* 0xffffffff04047890 */ /* 0x001fd2000fffe0ff */
[----:B------:R-:W0:Y:S08]  /*19d0*/  I2F.F64.U32 R40, UR4 ;  /* 0x0000000400287d12 */ /* 0x000e300008201800 */
        /* <DEDUP_REMOVED lines=8> */
[----:B------:R-:W-:Y:S02]  /*1a60*/  DFMA R6, R6, R18, R10 ;  /* 0x000000120606722b */ /* 0x000fe4000000000a */
[----:B------:R0:W1:Y:S08]  /*1a70*/  I2F.F64.U32 R18, R5 ;  /* 0x0000000500127312 */ /* 0x0000700000201800 */
[----:B------:R-:W-:-:S05]  /*1a80*/  FFMA R0, RZ, R41, R7 ;  /* 0x00000029ff007223 */ /* 0x000fca0000000007 */
[----:B------:R-:W-:-:S13]  /*1a90*/  FSETP.GT.AND P0, PT, |R0|, 1.469367938527859385e-39, PT ;  /* 0x001000000000780b */ /* 0x000fda0003f04200 */
[----:B01----:R-:W-:Y:S05]  /*1aa0*/  @P0 BRA `(.L_x_29) ;  /* 0x0000000000180947 */ /* 0x003fea0003800000 */
[----:B------:R-:W-:Y:S01]  /*1ab0*/  IMAD.MOV.U32 R42, RZ, RZ, R40 ;  /* 0x000000ffff2a7224 */ /* 0x000fe200078e0028 */
[----:B------:R-:W-:Y:S01]  /*1ac0*/  MOV R6, 0x1b00 ;  /* 0x00001b0000067802 */ /* 0x000fe20000000f00 */
[----:B------:R-:W-:Y:S02]  /*1ad0*/  IMAD.MOV.U32 R8, RZ, RZ, RZ ;  /* 0x000000ffff087224 */ /* 0x000fe400078e00ff */
[----:B------:R-:W-:-:S07]  /*1ae0*/  IMAD.MOV.U32 R7, RZ, RZ, 0x40000000 ;  /* 0x40000000ff077424 */ /* 0x000fce00078e00ff */
[----:B------:R-:W-:Y:S05]  /*1af0*/  CALL.REL.NOINC `($__internal_1_$__cuda_sm20_div_rn_f64_full) ;  /* 0x0000003800ec7944 */ /* 0x000fea0003c00000 */
[----:B------:R-:W-:-:S07]  /*1b00*/  MOV R6, R8 ;  /* 0x0000000800067202 */ /* 0x000fce0000000f00 */
.L_x_29:
[----:B------:R-:W0:Y:S01]  /*1b10*/  LDCU.64 UR4, c[0x0][0x3b0] ;  /* 0x00007600ff0477ac */ /* 0x000e220008000a00 */
[----:B------:R-:W-:Y:S01]  /*1b20*/  IMAD.MOV.U32 R10, RZ, RZ, 0x1 ;  /* 0x00000001ff0a7424 */ /* 0x000fe200078e00ff */
[----:B------:R-:W-:Y:S01]  /*1b30*/  DFMA R18, R18, R6, -1 ;  /* 0xbff000001212742b */ /* 0x000fe20000000006 */
[----:B------:R-:W-:Y:S01]  /*1b40*/  BSSY.RECONVERGENT B1, `(.L_x_30) ;  /* 0x0000017000017945 */ /* 0x000fe20003800200 */
[----:B0-----:R-:W0:Y:S08]  /*1b50*/  I2F.F64 R40, UR4 ;  /* 0x0000000400287d12 */ /* 0x001e300008201c00 */
[----:B0-----:R-:W0:Y:S02]  /*1b60*/  MUFU.RCP64H R11, R41 ;  /* 0x00000029000b7308 */ /* 0x001e240000001800 */
[----:B0-----:R-:W-:-:S08]  /*1b70*/  DFMA R8, -R40, R10, 1 ;  /* 0x3ff000002808742b */ /* 0x001fd0000000010a */
[----:B------:R-:W-:Y:S02]  /*1b80*/  DFMA R34, R8, R8, R8 ;  /* 0x000000080822722b */ /* 0x000fe40000000008 */
[----:B------:R-:W0:Y:S06]  /*1b90*/  I2F.F64.U32 R8, UR5 ;  /* 0x0000000500087d12 */ /* 0x000e2c0008201800 */
[----:B------:R-:W-:-:S08]  /*1ba0*/  DFMA R34, R10, R34, R10 ;  /* 0x000000220a22722b */ /* 0x000fd0000000000a */
[----:B------:R-:W-:Y:S02]  /*1bb0*/  DFMA R6, -R40, R34, 1 ;  /* 0x3ff000002806742b */ /* 0x000fe40000000122 */
[----:B0-----:R-:W-:-:S06]  /*1bc0*/  DMUL R18, R18, R8 ;  /* 0x0000000812127228 */ /* 0x001fcc0000000000 */
[----:B------:R-:W-:-:S04]  /*1bd0*/  DFMA R6, R34, R6, R34 ;  /* 0x000000062206722b */ /* 0x000fc80000000022 */
[----:B------:R-:W-:-:S04]  /*1be0*/  FSETP.GEU.AND P1, PT, |R19|, 6.5827683646048100446e-37, PT ;  /* 0x036000001300780b */ /* 0x000fc80003f2e200 */
[----:B------:R-:W-:-:S08]  /*1bf0*/  DMUL R8, R18, R6 ;  /* 0x0000000612087228 */ /* 0x000fd00000000000 */
[----:B------:R-:W-:-:S08]  /*1c00*/  DFMA R10, -R40, R8, R18 ;  /* 0x00000008280a722b */ /* 0x000fd00000000112 */
[----:B------:R-:W-:-:S10]  /*1c10*/  DFMA R8, R6, R10, R8 ;  /* 0x0000000a0608722b */ /* 0x000fd40000000008 */
[----:B------:R-:W-:-:S05]  /*1c20*/  FFMA R0, RZ, R41, R9 ;  /* 0x00000029ff007223 */ /* 0x000fca0000000009 */
[----:B------:R-:W-:-:S13]  /*1c30*/  FSETP.GT.AND P0, PT, |R0|, 1.469367938527859385e-39, PT ;  /* 0x001000000000780b */ /* 0x000fda0003f04200 */
[----:B------:R-:W-:Y:S05]  /*1c40*/  @P0 BRA P1, `(.L_x_31) ;  /* 0x0000000000180947 */ /* 0x000fea0000800000 */
[----:B------:R-:W-:Y:S01]  /*1c50*/  IMAD.MOV.U32 R8, RZ, RZ, R18 ;  /* 0x000000ffff087224 */ /* 0x000fe200078e0012 */
[----:B------:R-:W-:Y:S01]  /*1c60*/  MOV R6, 0x1ca0 ;  /* 0x00001ca000067802 */ /* 0x000fe20000000f00 */
[----:B------:R-:W-:Y:S02]  /*1c70*/  IMAD.MOV.U32 R7, RZ, RZ, R19 ;  /* 0x000000ffff077224 */ /* 0x000fe400078e0013 */
[----:B------:R-:W-:-:S07]  /*1c80*/  IMAD.MOV.U32 R42, RZ, RZ, R40 ;  /* 0x000000ffff2a7224 */ /* 0x000fce00078e0028 */
[----:B------:R-:W-:Y:S05]  /*1c90*/  CALL.REL.NOINC `($__internal_1_$__cuda_sm20_div_rn_f64_full) ;  /* 0x0000003800847944 */ /* 0x000fea0003c00000 */
[----:B------:R-:W-:-:S07]  /*1ca0*/  IMAD.MOV.U32 R9, RZ, RZ, R7 ;  /* 0x000000ffff097224 */ /* 0x000fce00078e0007 */
.L_x_31:
[----:B------:R-:W-:Y:S05]  /*1cb0*/  BSYNC.RECONVERGENT B1 ;  /* 0x0000000000017941 */ /* 0x000fea0003800200 */
.L_x_30:
[-C--:B------:R-:W-:Y:S01]  /*1cc0*/  DMUL R14, R14, R8.reuse ;  /* 0x000000080e0e7228 */ /* 0x080fe20000000000 */
[----:B------:R-:W-:Y:S01]  /*1cd0*/  IMAD.MOV.U32 R6, RZ, RZ, 0x0 ;  /* 0x00000000ff067424 */ /* 0x000fe200078e00ff */
[-C--:B------:R-:W-:Y:S01]  /*1ce0*/  DMUL R16, R16, R8.reuse ;  /* 0x0000000810107228 */ /* 0x080fe20000000000 */
[----:B------:R-:W-:Y:S01]  /*1cf0*/  IMAD.MOV.U32 R7, RZ, RZ, 0x3fd80000 ;  /* 0x3fd80000ff077424 */ /* 0x000fe200078e00ff */
[----:B------:R-:W-:Y:S01]  /*1d00*/  DMUL R12, R12, R8 ;  /* 0x000000080c0c7228 */ /* 0x000fe20000000000 */
[----:B------:R-:W-:Y:S03]  /*1d10*/  BSSY.RECONVERGENT B0, `(.L_x_32) ;  /* 0x0000020000007945 */ /* 0x000fe60003800200 */
[C---:B------:R-:W-:Y:S02]  /*1d20*/  DFMA R14, R2.reuse, R24, R14 ;  /* 0x00000018020e722b */ /* 0x040fe4000000000e */
[----:B------:R-:W-:-:S02]  /*1d30*/  DFMA R16, R2, R26, R16 ;  /* 0x0000001a0210722b */ /* 0x000fc40000000010 */
[----:B------:R-:W-:-:S04]  /*1d40*/  DFMA R12, R2, R22, R12 ;  /* 0x00000016020c722b */ /* 0x000fc8000000000c */
[C---:B------:R-:W-:Y:S02]  /*1d50*/  DFMA R30, R20.reuse, R30, R14 ;  /* 0x0000001e141e722b */ /* 0x040fe4000000000e */
[C---:B------:R-:W-:Y:S02]  /*1d60*/  DFMA R28, R20.reuse, R28, R16 ;  /* 0x0000001c141c722b */ /* 0x040fe40000000010 */
[----:B------:R-:W-:-:S04]  /*1d70*/  DFMA R20, R20, R32, R12 ;  /* 0x000000201414722b */ /* 0x000fc8000000000c */
[----:B------:R-:W-:-:S08]  /*1d80*/  DMUL R2, R30, R30 ;  /* 0x0000001e1e027228 */ /* 0x000fd00000000000 */
[----:B------:R-:W-:-:S08]  /*1d90*/  DFMA R2, R28, R28, R2 ;  /* 0x0000001c1c02722b */ /* 0x000fd00000000002 */
[----:B------:R-:W-:-:S06]  /*1da0*/  DFMA R34, R20, R20, R2 ;  /* 0x000000141422722b */ /* 0x000fcc0000000002 */
[----:B------:R-:W0:Y:S04]  /*1db0*/  MUFU.RSQ64H R11, R35 ;  /* 0x00000023000b7308 */ /* 0x000e280000001c00 */
[----:B------:R-:W-:-:S04]  /*1dc0*/  IADD3 R10, PT, PT, R35, -0x3500000, RZ ;  /* 0xfcb00000230a7810 */ /* 0x000fc80007ffe0ff */
[----:B------:R-:W-:Y:S02]  /*1dd0*/  ISETP.GE.U32.AND P0, PT, R10, 0x7ca00000, PT ;  /* 0x7ca000000a00780c */ /* 0x000fe40003f06070 */
        /* <DEDUP_REMOVED lines=12> */
[----:B------:R-:W-:Y:S01]  /*1ea0*/  MOV R11, R35 ;  /* 0x00000023000b7202 */ /* 0x000fe20000000f00 */
[----:B------:R-:W-:Y:S01]  /*1eb0*/  IMAD.MOV.U32 R6, RZ, RZ, R12 ;  /* 0x000000ffff067224 */ /* 0x000fe200078e000c */
[----:B------:R-:W-:Y:S01]  /*1ec0*/  MOV R0, 0x1ef0 ;  /* 0x00001ef000007802 */ /* 0x000fe20000000f00 */
[----:B------:R-:W-:-:S07]  /*1ed0*/  IMAD.MOV.U32 R7, RZ, RZ, R13 ;  /* 0x000000ffff077224 */ /* 0x000fce00078e000d */
[----:B------:R-:W-:Y:S05]  /*1ee0*/  CALL.REL.NOINC `($__internal_2_$__cuda_sm20_dsqrt_rn_f64_mediumpath_v1) ;  /* 0x0000003c00807944 */ /* 0x000fea0003c00000 */
[----:B------:R-:W-:Y:S02]  /*1ef0*/  IMAD.MOV.U32 R2, RZ, RZ, R24 ;  /* 0x000000ffff027224 */ /* 0x000fe400078e0018 */
[----:B------:R-:W-:-:S07]  /*1f00*/  IMAD.MOV.U32 R3, RZ, RZ, R25 ;  /* 0x000000ffff037224 */ /* 0x000fce00078e0019 */
.L_x_33:
[----:B------:R-:W-:Y:S05]  /*1f10*/  BSYNC.RECONVERGENT B0 ;  /* 0x0000000000007941 */ /* 0x000fea0003800200 */
.L_x_32:
        /* <DEDUP_REMOVED lines=30> */
.L_x_37:
[----:B------:R-:W-:Y:S05]  /*2100*/  BSYNC.RECONVERGENT B2 ;  /* 0x0000000000027941 */ /* 0x000fea0003800200 */
.L_x_36:
[----:B------:R-:W0:Y:S01]  /*2110*/  MUFU.RCP64H R7, R3 ;  /* 0x0000000300077308 */ /* 0x000e220000001800 */
[----:B------:R-:W-:Y:S01]  /*2120*/  IMAD.MOV.U32 R6, RZ, RZ, 0x1 ;  /* 0x00000001ff067424 */ /* 0x000fe200078e00ff */
[----:B------:R-:W-:Y:S01]  /*2130*/  FSETP.GEU.AND P1, PT, |R31|, 6.5827683646048100446e-37, PT ;  /* 0x036000001f00780b */ /* 0x000fe20003f2e200 */
[----:B------:R-:W-:Y:S01]  /*2140*/  BSSY.RECONVERGENT B2, `(.L_x_38) ;  /* 0x0000016000027945 */ /* 0x000fe20003800200 */
[----:B------:R-:W-:Y:S01]  /*2150*/  MOV R38, R8 ;  /* 0x0000000800267202 */ /* 0x000fe20000000f00 */
[----:B------:R-:W-:Y:S02]  /*2160*/  IMAD.MOV.U32 R39, RZ, RZ, R9 ;  /* 0x000000ffff277224 */ /* 0x000fe400078e0009 */
        /* <DEDUP_REMOVED lines=17> */
[----:B------:R-:W-:Y:S01]  /*2280*/  MOV R36, R8 ;  /* 0x0000000800247202 */ /* 0x000fe20000000f00 */
[----:B------:R-:W-:-:S07]  /*2290*/  IMAD.MOV.U32 R37, RZ, RZ, R7 ;  /* 0x000000ffff257224 */ /* 0x000fce00078e0007 */
.L_x_39:
[----:B------:R-:W-:Y:S05]  /*22a0*/  BSYNC.RECONVERGENT B2 ;  /* 0x0000000000027941 */ /* 0x000fea0003800200 */
.L_x_38:
        /* <DEDUP_REMOVED lines=22> */
.L_x_41:
[----:B------:R-:W-:Y:S05]  /*2410*/  BSYNC.RECONVERGENT B2 ;  /* 0x0000000000027941 */ /* 0x000fea0003800200 */
.L_x_40:
[----:B------:R-:W-:Y:S02]  /*2420*/  IMAD.MOV.U32 R34, RZ, RZ, R8 ;  /* 0x000000ffff227224 */ /* 0x000fe400078e0008 */
[----:B------:R-:W-:-:S07]  /*2430*/  IMAD.MOV.U32 R35, RZ, RZ, R9 ;  /* 0x000000ffff237224 */ /* 0x000fce00078e0009 */
.L_x_35:
[----:B------:R-:W-:Y:S05]  /*2440*/  BSYNC.RECONVERGENT B1 ;  /* 0x0000000000017941 */ /* 0x000fea0003800200 */
.L_x_34:
[----:B------:R-:W0:Y:S01]  /*2450*/  LDCU UR4, c[0x0][0x3c8] ;  /* 0x00007900ff0477ac */ /* 0x000e220008000800 */
[----:B------:R-:W-:Y:S01]  /*2460*/  IMAD.MOV.U32 R45, RZ, RZ, -0x1 ;  /* 0xffffffffff2d7424 */ /* 0x000fe200078e00ff */
[----:B------:R-:W-:Y:S01]  /*2470*/  MOV R3, 0x4415af1d ;  /* 0x4415af1d00037802 */ /* 0x000fe20000000f00 */
[----:B------:R-:W-:Y:S01]  /*2480*/  IMAD.MOV.U32 R2, RZ, RZ, 0x78b58c40 ;  /* 0x78b58c40ff027424 */ /* 0x000fe200078e00ff */
[----:B------:R-:W1:Y:S01]  /*2490*/  LDCU.64 UR8, c[0x0][0x358] ;  /* 0x00006b00ff0877ac */ /* 0x000e620008000a00 */
[----:B0-----:R-:W-:-:S09]  /*24a0*/  UISETP.GE.AND UP0, UPT, UR4, 0x1, UPT ;  /* 0x000000010400788c */ /* 0x001fd2000bf06270 */
[----:B-1----:R-:W-:Y:S05]  /*24b0*/  BRA.U !UP0, `(.L_x_42) ;  /* 0x0000001d080c7547 */ /* 0x002fea000b800000 */
[----:B------:R-:W-:Y:S01]  /*24c0*/  UISETP.NE.AND UP0, UPT, UR4, 0x1, UPT ;  /* 0x000000010400788c */ /* 0x000fe2000bf05270 */
[----:B------:R-:W-:Y:S02]  /*24d0*/  IMAD.MOV.U32 R45, RZ, RZ, -0x1 ;  /* 0xffffffffff2d7424 */ /* 0x000fe400078e00ff */
[----:B------:R-:W-:Y:S02]  /*24e0*/  IMAD.MOV.U32 R0, RZ, RZ, RZ ;  /* 0x000000ffff007224 */ /* 0x000fe400078e00ff */
[----:B------:R-:W-:Y:S02]  /*24f0*/  IMAD.MOV.U32 R2, RZ, RZ, 0x78b58c40 ;  /* 0x78b58c40ff027424 */ /* 0x000fe400078e00ff */
[----:B------:R-:W-:Y:S02]  /*2500*/  IMAD.MOV.U32 R3, RZ, RZ, 0x4415af1d ;  /* 0x4415af1dff037424 */ /* 0x000fe400078e00ff */
[----:B------:R-:W-:Y:S05]  /*2510*/  BRA.U !UP0, `(.L_x_43) ;  /* 0x0000001108a87547 */ /* 0x000fea000b800000 */
[----:B------:R-:W0:Y:S01]  /*2520*/  LDCU.64 UR4, c[0x0][0x3c0] ;  /* 0x00007800ff0477ac */ /* 0x000e220008000a00 */
[----:B------:R-:W-:Y:S02]  /*2530*/  HFMA2 R0, -RZ, RZ, 0, 0 ;  /* 0x00000000ff007431 */ /* 0x000fe400000001ff */
[----:B------:R-:W-:Y:S02]  /*2540*/  IMAD.MOV.U32 R45, RZ, RZ, -0x1 ;  /* 0xffffffffff2d7424 */ /* 0x000fe400078e00ff */
[----:B------:R-:W-:Y:S01]  /*2550*/  IMAD.MOV.U32 R2, RZ, RZ, 0x78b58c40 ;  /* 0x78b58c40ff027424 */ /* 0x000fe200078e00ff */
[----:B------:R-:W1:Y:S01]  /*2560*/  LDCU.64 UR10, c[0x0][0x390] ;  /* 0x00007200ff0a77ac */ /* 0x000e620008000a00 */
[----:B------:R-:W-:Y:S01]  /*2570*/  IMAD.MOV.U32 R3, RZ, RZ, 0x4415af1d ;  /* 0x4415af1dff037424 */ /* 0x000fe200078e00ff */
[----:B------:R-:W2:Y:S01]  /*2580*/  LDCU UR6, c[0x0][0x3c8] ;  /* 0x00007900ff0677ac */ /* 0x000ea20008000800 */
[----:B------:R-:W3:Y:S01]  /*2590*/  LDCU.128 UR12, c[0x0][0x380] ;  /* 0x00007000ff0c77ac */ /* 0x000ee20008000c00 */
[----:B0-----:R-:W-:-:S04]  /*25a0*/  UIADD3 UR4, UP0, UPT, UR4, 0x50, URZ ;  /* 0x0000005004047890 */ /* 0x001fc8000ff1e0ff */
[----:B------:R-:W-:Y:S02]  /*25b0*/  UIADD3.X UR5, UPT, UPT, URZ, UR5, URZ, UP0, !UPT ;  /* 0x00000005ff057290 */ /* 0x000fe400087fe4ff */
[----:B------:R-:W-:-:S04]  /*25c0*/  IMAD.U32 R32, RZ, RZ, UR4 ;  /* 0x00000004ff207e24 */ /* 0x000fc8000f8e00ff */
[----:B-123--:R-:W-:-:S07]  /*25d0*/  IMAD.U32 R33, RZ, RZ, UR5 ;  /* 0x00000005ff217e24 */ /* 0x00efce000f8e00ff */
.L_x_60:
[----:B------:R-:W2:Y:S04]  /*25e0*/  LDG.E.64 R26, desc[UR8][R32.64+-0x40] ;  /* 0xffffc008201a7981 */ /* 0x000ea8000c1e1b00 */
[----:B------:R-:W2:Y:S04]  /*25f0*/  LDG.E.64 R20, desc[UR8][R32.64+-0x10] ;  /* 0xfffff00820147981 */ /* 0x000ea8000c1e1b00 */
[----:B------:R-:W3:Y:S04]  /*2600*/  LDG.E.64 R46, desc[UR8][R32.64+-0x50] ;  /* 0xffffb008202e7981 */ /* 0x000ee8000c1e1b00 */
[----:B------:R-:W4:Y:S04]  /*2610*/  LDG.E.64 R28, desc[UR8][R32.64+-0x48] ;  /* 0xffffb808201c7981 */ /* 0x000f28000c1e1b00 */
[----:B------:R-:W3:Y:S04]  /*2620*/  LDG.E.64 R18, desc[UR8][R32.64+-0x20] ;  /* 0xffffe00820127981 */ /* 0x000ee8000c1e1b00 */
[----:B------:R-:W4:Y:S04]  /*2630*/  LDG.E.64 R16, desc[UR8][R32.64+-0x18] ;  /* 0xffffe80820107981 */ /* 0x000f28000c1e1b00 */
[----:B------:R-:W5:Y:S04]  /*2640*/  LDG.E.64 R22, desc[UR8][R32.64+-0x30] ;  /* 0xffffd00820167981 */ /* 0x000f68000c1e1b00 */
[----:B------:R-:W5:Y:S04]  /*2650*/  LDG.E.64 R24, desc[UR8][R32.64+-0x38] ;  /* 0xffffc80820187981 */ /* 0x000f68000c1e1b00 */
[----:B------:R-:W5:Y:S01]  /*2660*/  LDG.E.64 R14, desc[UR8][R32.64+-0x28] ;  /* 0xffffd808200e7981 */ /* 0x000f62000c1e1b00 */
[----:B------:R-:W-:Y:S01]  /*2670*/  UMOV UR4, 0xd9d7bdbb ;  /* 0xd9d7bdbb00047882 */ /* 0x000fe20000000000 */
[----:B------:R-:W-:Y:S01]  /*2680*/  UMOV UR5, 0x3ddb7cdf ;  /* 0x3ddb7cdf00057882 */ /* 0x000fe20000000000 */
[----:B------:R-:W-:Y:S01]  /*2690*/  BSSY.RECONVERGENT B1, `(.L_x_44) ;  /* 0x0000078000017945 */ /* 0x000fe20003800200 */
[----:B------:R-:W-:Y:S01]  /*26a0*/  PLOP3.LUT P0, PT, PT, PT, PT, 0x80, 0x8 ;  /* 0x000000000008781c */ /* 0x000fe20003f0f070 */
[----:B--2---:R-:W-:-:S08]  /*26b0*/  DADD R20, -R26, R20 ;  /* 0x000000001a147229 */ /* 0x004fd00000000114 */
[----:B------:R-:W-:Y:S02]  /*26c0*/  DMUL R6, R20, R38 ;  /* 0x0000002614067228 */ /* 0x000fe40000000000 */
[----:B---3--:R-:W-:Y:S02]  /*26d0*/  DADD R18, -R46, R18 ;  /* 0x000000002e127229 */ /* 0x008fe40000000112 */
[C---:B----4-:R-:W-:Y:S02]  /*26e0*/  DADD R16, -R28.reuse, R16 ;  /* 0x000000001c107229 */ /* 0x050fe40000000110 */
[----:B-----5:R-:W-:-:S04]  /*26f0*/  DADD R22, -R28, R22 ;  /* 0x000000001c167229 */ /* 0x020fc80000000116 */
[-C--:B------:R-:W-:Y:S02]  /*2700*/  DFMA R6, R18, R34.reuse, -R6 ;  /* 0x000000221206722b */ /* 0x080fe40000000806 */
[----:B------:R-:W-:Y:S02]  /*2710*/  DMUL R8, R16, R34 ;  /* 0x0000002210087228 */ /* 0x000fe40000000000 */
[----:B------:R-:W-:Y:S02]  /*2720*/  DADD R24, -R46, R24 ;  /* 0x000000002e187229 */ /* 0x000fe40000000118 */
[----:B------:R-:W-:Y:S02]  /*2730*/  DMUL R10, R18, R36 ;  /* 0x00000024120a7228 */ /* 0x000fe40000000000 */
[----:B------:R-:W-:Y:S02]  /*2740*/  DMUL R12, R22, R6 ;  /* 0x00000006160c7228 */ /* 0x000fe40000000000 */
[----:B------:R-:W-:-:S02]  /*2750*/  DFMA R8, R20, R36, -R8 ;  /* 0x000000241408722b */ /* 0x000fc40000000808 */
[----:B------:R-:W-:Y:S02]  /*2760*/  DADD R14, -R26, R14 ;  /* 0x000000001a0e7229 */ /* 0x000fe4000000010e */
[----:B------:R-:W-:-:S04]  /*2770*/  DFMA R10, R16, R38, -R10 ;  /* 0x00000026100a722b */ /* 0x000fc8000000080a */
[----:B------:R-:W-:-:S08]  /*2780*/  DFMA R12, R24, R8, R12 ;  /* 0x00000008180c722b */ /* 0x000fd0000000000c */
[----:B------:R-:W-:-:S08]  /*2790*/  DFMA R12, R14, R10, R12 ;  /* 0x0000000a0e0c722b */ /* 0x000fd0000000000c */
[----:B------:R-:W-:-:S14]  /*27a0*/  DSETP.GEU.AND P1, PT, |R12|, UR4, PT ;  /* 0x000000040c007e2a */ /* 0x000fdc000bf2e200 */
[----:B------:R-:W-:Y:S05]  /*27b0*/  @!P1 BRA `(.L_x_45) ;  /* 0x0000000400949947 */ /* 0x000fea0003800000 */
[----:B------:R-:W0:Y:S01]  /*27c0*/  MUFU.RCP64H R41, R13 ;  /* 0x0000000d00297308 */ /* 0x000e220000001800 */
[----:B------:R-:W-:Y:S01]  /*27d0*/  IMAD.MOV.U32 R40, RZ, RZ, 0x1 ;  /* 0x00000001ff287424 */ /* 0x000fe200078e00ff */
[----:B------:R-:W-:Y:S01]  /*27e0*/  DADD R28, -R28, UR14 ;  /* 0x0000000e1c1c7e29 */ /* 0x000fe20008000100 */
[----:B------:R-:W-:Y:S01]  /*27f0*/  BSSY.RECONVERGENT B2, `(.L_x_46) ;  /* 0x000001a000027945 */ /* 0x000fe20003800200 */
[----:B------:R-:W-:Y:S02]  /*2800*/  DADD R46, -R46, UR12 ;  /* 0x0000000c2e2e7e29 */ /* 0x000fe40008000100 */
[----:B------:R-:W-:-:S04]  /*2810*/  DADD R26, -R26, UR10 ;  /* 0x0000000a1a1a7e29 */ /* 0x000fc80008000100 */
[----:B------:R-:W-:Y:S02]  /*2820*/  DMUL R6, R6, R28 ;  /* 0x0000001c06067228 */ /* 0x000fe40000000000 */
[----:B0-----:R-:W-:-:S06]  /*2830*/  DFMA R42, -R12, R40, 1 ;  /* 0x3ff000000c2a742b */ /* 0x001fcc0000000128 */
[----:B------:R-:W-:Y:S02]  /*2840*/  DFMA R6, R8, R46, R6 ;  /* 0x0000002e0806722b */ /* 0x000fe40000000006 */
[----:B------:R-:W-:-:S06]  /*2850*/  DFMA R42, R42, R42, R42 ;  /* 0x0000002a2a2a722b */ /* 0x000fcc000000002a */
[----:B------:R-:W-:Y:S02]  /*2860*/  DFMA R10, R10, R26, R6 ;  /* 0x0000001a0a0a722b */ /* 0x000fe40000000006 */
[----:B------:R-:W-:-:S08]  /*2870*/  DFMA R42, R40, R42, R40 ;  /* 0x0000002a282a722b */ /* 0x000fd00000000028 */
[----:B------:R-:W-:Y:S01]  /*2880*/  FSETP.GEU.AND P2, PT, |R11|, 6.5827683646048100446e-37, PT ;  /* 0x036000000b00780b */ /* 0x000fe20003f4e200 */
[----:B------:R-:W-:-:S08]  /*2890*/  DFMA R8, -R12, R42, 1 ;  /* 0x3ff000000c08742b */ /* 0x000fd0000000012a */
[----:B------:R-:W-:-:S08]  /*28a0*/  DFMA R8, R42, R8, R42 ;  /* 0x000000082a08722b */ /* 0x000fd0000000002a */
[----:B------:R-:W-:-:S08]  /*28b0*/  DMUL R48, R10, R8 ;  /* 0x000000080a307228 */ /* 0x000fd00000000000 */
[----:B------:R-:W-:-:S08]  /*28c0*/  DFMA R6, -R12, R48, R10 ;  /* 0x000000300c06722b */ /* 0x000fd0000000010a */
        /* <DEDUP_REMOVED lines=10> */
[----:B------:R-:W-:Y:S02]  /*2970*/  IMAD.MOV.U32 R48, RZ, RZ, R8 ;  /* 0x000000ffff307224 */ /* 0x000fe400078e0008 */
[----:B------:R-:W-:-:S07]  /*2980*/  IMAD.MOV.U32 R49, RZ, RZ, R7 ;  /* 0x000000ffff317224 */ /* 0x000fce00078e0007 */
.L_x_47:
[----:B------:R-:W-:Y:S05]  /*2990*/  BSYNC.RECONVERGENT B2 ;  /* 0x0000000000027941 */ /* 0x000fea0003800200 */
.L_x_46:
[----:B------:R-:W-:-:S06]  /*29a0*/  DSETP.GT.AND P1, PT, R48, 1, PT ;  /* 0x3ff000003000742a */ /* 0x000fcc0003f24000 */
[----:B------:R-:W-:-:S14]  /*29b0*/  DSETP.LT.OR P1, PT, R48, RZ, P1 ;  /* 0x000000ff3000722a */ /* 0x000fdc0000f21400 */
[----:B------:R-:W-:Y:S05]  /*29c0*/  @P1 BRA `(.L_x_45) ;  /* 0x0000000400101947 */ /* 0x000fea0003800000 */
[----:B------:R-:W0:Y:S01]  /*29d0*/  MUFU.RCP64H R11, R13 ;  /* 0x0000000d000b7308 */ /* 0x000e220000001800 */
[----:B------:R-:W-:Y:S01]  /*29e0*/  MOV R10, 0x1 ;  /* 0x00000001000a7802 */ /* 0x000fe20000000f00 */
[----:B------:R-:W-:Y:S01]  /*29f0*/  DMUL R8, R14, R46 ;  /* 0x0000002e0e087228 */ /* 0x000fe20000000000 */
[----:B------:R-:W-:Y:S01]  /*2a00*/  BSSY.RECONVERGENT B2, `(.L_x_48) ;  /* 0x000001c000027945 */ /* 0x000fe20003800200 */
[----:B------:R-:W-:-:S06]  /*2a10*/  DMUL R6, R22, R26 ;  /* 0x0000001a16067228 */ /* 0x000fcc0000000000 */
[----:B------:R-:W-:Y:S02]  /*2a20*/  DFMA R26, R24, R26, -R8 ;  /* 0x0000001a181a722b */ /* 0x000fe40000000808 */
[-C--:B------:R-:W-:Y:S02]  /*2a30*/  DFMA R14, R14, R28.reuse, -R6 ;  /* 0x0000001c0e0e722b */ /* 0x080fe40000000806 */
[----:B------:R-:W-:Y:S02]  /*2a40*/  DMUL R24, R24, R28 ;  /* 0x0000001c18187228 */ /* 0x000fe40000000000 */
[----:B0-----:R-:W-:Y:S02]  /*2a50*/  DFMA R40, -R12, R10, 1 ;  /* 0x3ff000000c28742b */ /* 0x001fe4000000010a */
[----:B------:R-:W-:-:S04]  /*2a60*/  DMUL R6, R26, R36 ;  /* 0x000000241a067228 */ /* 0x000fc80000000000 */
[----:B------:R-:W-:Y:S02]  /*2a70*/  DFMA R22, R22, R46, -R24 ;  /* 0x0000002e1616722b */ /* 0x000fe40000000818 */
[----:B------:R-:W-:Y:S02]  /*2a80*/  DFMA R40, R40, R40, R40 ;  /* 0x000000282828722b */ /* 0x000fe40000000028 */
[----:B------:R-:W-:-:S06]  /*2a90*/  DFMA R6, R14, R38, R6 ;  /* 0x000000260e06722b */ /* 0x000fcc0000000006 */
[----:B------:R-:W-:Y:S02]  /*2aa0*/  DFMA R40, R10, R40, R10 ;  /* 0x000000280a28722b */ /* 0x000fe4000000000a */
[----:B------:R-:W-:-:S06]  /*2ab0*/  DFMA R10, R22, R34, R6 ;  /* 0x00000022160a722b */ /* 0x000fcc0000000006 */
[----:B------:R-:W-:-:S04]  /*2ac0*/  DFMA R8, -R12, R40, 1 ;  /* 0x3ff000000c08742b */ /* 0x000fc80000000128 */
[----:B------:R-:W-:-:S04]  /*2ad0*/  FSETP.GEU.AND P2, PT, |R11|, 6.5827683646048100446e-37, PT ;  /* 0x036000000b00780b */ /* 0x000fc80003f4e200 */
[----:B------:R-:W-:-:S08]  /*2ae0*/  DFMA R40, R40, R8, R40 ;  /* 0x000000082828722b */ /* 0x000fd00000000028 */
        /* <DEDUP_REMOVED lines=13> */
.L_x_49:
[----:B------:R-:W-:Y:S05]  /*2bc0*/  BSYNC.RECONVERGENT B2 ;  /* 0x0000000000027941 */ /* 0x000fea0003800200 */
.L_x_48:
[----:B------:R-:W-:-:S08]  /*2bd0*/  DADD R48, R6, R48 ;  /* 0x0000000006307229 */ /* 0x000fd00000000030 */
[----:B------:R-:W-:-:S06]  /*2be0*/  DSETP.GT.AND P1, PT, R48, 1, PT ;  /* 0x3ff000003000742a */ /* 0x000fcc0003f24000 */
[----:B------:R-:W-:-:S14]  /*2bf0*/  DSETP.LT.OR P1, PT, R6, RZ, P1 ;  /* 0x000000ff0600722a */ /* 0x000fdc0000f21400 */
[----:B------:R-:W-:Y:S05]  /*2c00*/  @P1 BRA `(.L_x_45) ;  /* 0x0000000000801947 */ /* 0x000fea0003800000 */
[----:B------:R-:W0:Y:S01]  /*2c10*/  MUFU.RCP64H R7, R13 ;  /* 0x0000000d00077308 */ /* 0x000e220000001800 */
[----:B------:R-:W-:Y:S01]  /*2c20*/  MOV R6, 0x1 ;  /* 0x0000000100067802 */ /* 0x000fe20000000f00 */
[----:B------:R-:W-:Y:S01]  /*2c30*/  DMUL R16, R16, R26 ;  /* 0x0000001a10107228 */ /* 0x000fe20000000000 */
[----:B------:R-:W-:Y:S07]  /*2c40*/  BSSY.RECONVERGENT B2, `(.L_x_50) ;  /* 0x0000016000027945 */ /* 0x000fee0003800200 */
[----:B------:R-:W-:-:S02]  /*2c50*/  DFMA R16, R18, R14, R16 ;  /* 0x0000000e1210722b */ /* 0x000fc40000000010 */
[----:B0-----:R-:W-:-:S06]  /*2c60*/  DFMA R8, -R12, R6, 1 ;  /* 0x3ff000000c08742b */ /* 0x001fcc0000000106 */
[----:B------:R-:W-:Y:S02]  /*2c70*/  DFMA R16, R20, R22, R16 ;  /* 0x000000161410722b */ /* 0x000fe40000000010 */
[----:B------:R-:W-:-:S08]  /*2c80*/  DFMA R8, R8, R8, R8 ;  /* 0x000000080808722b */ /* 0x000fd00000000008 */
[----:B------:R-:W-:Y:S01]  /*2c90*/  FSETP.GEU.AND P2, PT, |R17|, 6.5827683646048100446e-37, PT ;  /* 0x036000001100780b */ /* 0x000fe20003f4e200 */
[----:B------:R-:W-:-:S08]  /*2ca0*/  DFMA R8, R6, R8, R6 ;  /* 0x000000080608722b */ /* 0x000fd00000000006 */
        /* <DEDUP_REMOVED lines=15> */
.L_x_51:
[----:B------:R-:W-:Y:S05]  /*2da0*/  BSYNC.RECONVERGENT B2 ;  /* 0x0000000000027941 */ /* 0x000fea0003800200 */
.L_x_50:
[----:B------:R-:W-:Y:S01]  /*2db0*/  UMOV UR4, 0xa0b5ed8d ;  /* 0xa0b5ed8d00047882 */ /* 0x000fe20000000000 */
[----:B------:R-:W-:Y:S02]  /*2dc0*/  UMOV UR5, 0x3eb0c6f7 ;  /* 0x3eb0c6f700057882 */ /* 0x000fe40000000000 */
[----:B------:R-:W-:-:S14]  /*2dd0*/  DSETP.GEU.AND P1, PT, R8, UR4, PT ;  /* 0x0000000408007e2a */ /* 0x000fdc000bf2e000 */
[----:B------:R-:W-:Y:S01]  /*2de0*/  @P1 PLOP3.LUT P0, PT, PT, PT, PT, 0x8, 0x80 ;  /* 0x000000000080181c */ /* 0x000fe20003f0e170 */
[----:B------:R-:W-:Y:S01]  /*2df0*/  @P1 IMAD.MOV.U32 R31, RZ, RZ, R9 ;  /* 0x000000ffff1f1224 */ /* 0x000fe200078e0009 */
[----:B------:R-:W-:-:S11]  /*2e00*/  @P1 MOV R30, R8 ;  /* 0x00000008001e1202 */ /* 0x000fd60000000f00 */
.L_x_45:
[----:B------:R-:W-:Y:S05]  /*2e10*/  BSYNC.RECONVERGENT B1 ;  /* 0x0000000000017941 */ /* 0x000fea0003800200 */
.L_x_44:
        /* <DEDUP_REMOVED lines=11> */
[----:B------:R-:W-:Y:S01]  /*2ed0*/  DSETP.GEU.AND P2, PT, R30, R2, PT ;  /* 0x000000021e00722a */ /* 0x000fe20003f4e000 */
[----:B------:R-:W-:Y:S01]  /*2ee0*/  BSSY.RECONVERGENT B1, `(.L_x_52) ;  /* 0x000007d000017945 */ /* 0x000fe20003800200 */
[----:B------:R-:W-:-:S04]  /*2ef0*/  PLOP3.LUT P1, PT, PT, PT, PT, 0x80, 0x8 ;  /* 0x000000000008781c */ /* 0x000fc80003f2f070 */
[----:B------:R-:W-:Y:S02]  /*2f00*/  @!P0 SEL R45, R0, R45, !P2 ;  /* 0x0000002d002d8207 */ /* 0x000fe40005000000 */
[----:B------:R-:W-:Y:S02]  /*2f10*/  FSEL R43, R30, R2, !P2 ;  /* 0x000000021e2b7208 */ /* 0x000fe40005000000 */
[----:B------:R-:W-:Y:S01]  /*2f20*/  FSEL R47, R31, R3, !P2 ;  /* 0x000000031f2f7208 */ /* 0x000fe20005000000 */
[----:B------:R-:W-:Y:S01]  /*2f30*/  IMAD.MOV.U32 R48, RZ, RZ, R45 ;  /* 0x000000ffff307224 */ /* 0x000fe200078e002d */
[----:B------:R-:W-:Y:S02]  /*2f40*/  FSEL R46, R2, R43, P0 ;  /* 0x0000002b022e7208 */ /* 0x000fe40000000000 */
[----:B------:R-:W-:Y:S01]  /*2f50*/  FSEL R47, R3, R47, P0 ;  /* 0x0000002f032f7208 */ /* 0x000fe20000000000 */
        /* <DEDUP_REMOVED lines=46> */
.L_x_55:
[----:B------:R-:W-:Y:S05]  /*3240*/  BSYNC.RECONVERGENT B2 ;  /* 0x0000000000027941 */ /* 0x000fea0003800200 */
.L_x_54:
[----:B------:R-:W-:-:S06]  /*3250*/  DSETP.GT.AND P0, PT, R2, 1, PT ;  /* 0x3ff000000200742a */ /* 0x000fcc0003f04000 */
[----:B------:R-:W-:-:S14]  /*3260*/  DSETP.LT.OR P0, PT, R2, RZ, P0 ;  /* 0x000000ff0200722a */ /* 0x000fdc0000701400 */
[----:B------:R-:W-:Y:S05]  /*3270*/  @P0 BRA `(.L_x_53) ;  /* 0x00000004000c0947 */ /* 0x000fea0003800000 */
[----:B------:R-:W0:Y:S01]  /*3280*/  MUFU.RCP64H R7, R17 ;  /* 0x0000001100077308 */ /* 0x000e220000001800 */
[----:B------:R-:W-:Y:S01]  /*3290*/  IMAD.MOV.U32 R6, RZ, RZ, 0x1 ;  /* 0x00000001ff067424 */ /* 0x000fe200078e00ff */
[----:B------:R-:W-:Y:S01]  /*32a0*/  DMUL R10, R18, R12 ;  /* 0x0000000c120a7228 */ /* 0x000fe20000000000 */
[----:B------:R-:W-:Y:S01]  /*32b0*/  BSSY.RECONVERGENT B2, `(.L_x_56) ;  /* 0x000001c000027945 */ /* 0x000fe20003800200 */
[----:B------:R-:W-:-:S06]  /*32c0*/  DMUL R8, R22, R44 ;  /* 0x0000002c16087228 */ /* 0x000fcc0000000000 */
[C---:B------:R-:W-:Y:S02]  /*32d0*/  DFMA R44, R20.reuse, R44, -R10 ;  /* 0x0000002c142c722b */ /* 0x040fe4000000080a */
[-C--:B------:R-:W-:Y:S02]  /*32e0*/  DMUL R20, R20, R14.reuse ;  /* 0x0000000e14147228 */ /* 0x080fe40000000000 */
[----:B------:R-:W-:Y:S02]  /*32f0*/  DFMA R14, R18, R14, -R8 ;  /* 0x0000000e120e722b */ /* 0x000fe40000000808 */
[----:B0-----:R-:W-:Y:S02]  /*3300*/  DFMA R40, -R16, R6, 1 ;  /* 0x3ff000001028742b */ /* 0x001fe40000000106 */
[----:B------:R-:W-:Y:S02]  /*3310*/  DMUL R8, R44, R36 ;  /* 0x000000242c087228 */ /* 0x000fe40000000000 */
[----:B------:R-:W-:-:S04]  /*3320*/  DFMA R12, R22, R12, -R20 ;  /* 0x0000000c160c722b */ /* 0x000fc80000000814 */
        /* <DEDUP_REMOVED lines=20> */
.L_x_57:
[----:B------:R-:W-:Y:S05]  /*3470*/  BSYNC.RECONVERGENT B2 ;  /* 0x0000000000027941 */ /* 0x000fea0003800200 */
.L_x_56:
[----:B------:R-:W-:-:S08]  /*3480*/  DADD R2, R6, R2 ;  /* 0x0000000006027229 */ /* 0x000fd00000000002 */
[----:B------:R-:W-:-:S06]  /*3490*/  DSETP.GT.AND P0, PT, R2, 1, PT ;  /* 0x3ff000000200742a */ /* 0x000fcc0003f04000 */
[----:B------:R-:W-:-:S14]  /*34a0*/  DSETP.LT.OR P0, PT, R6, RZ, P0 ;  /* 0x000000ff0600722a */ /* 0x000fdc0000701400 */
[----:B------:R-:W-:Y:S05]  /*34b0*/  @P0 BRA `(.L_x_53) ;  /* 0x00000000007c0947 */ /* 0x000fea0003800000 */
[----:B------:R-:W0:Y:S01]  /*34c0*/  MUFU.RCP64H R3, R17 ;  /* 0x0000001100037308 */ /* 0x000e220000001800 */
[----:B------:R-:W-:Y:S01]  /*34d0*/  IMAD.MOV.U32 R2, RZ, RZ, 0x1 ;  /* 0x00000001ff027424 */ /* 0x000fe200078e00ff */
[----:B------:R-:W-:Y:S01]  /*34e0*/  DMUL R24, R24, R44 ;  /* 0x0000002c18187228 */ /* 0x000fe20000000000 */
[----:B------:R-:W-:Y:S07]  /*34f0*/  BSSY.RECONVERGENT B2, `(.L_x_58) ;  /* 0x0000015000027945 */ /* 0x000fee0003800200 */
[----:B------:R-:W-:-:S02]  /*3500*/  DFMA R24, R26, R14, R24 ;  /* 0x0000000e1a18722b */ /* 0x000fc40000000018 */
[----:B0-----:R-:W-:-:S08]  /*3510*/  DFMA R6, -R16, R2, 1 ;  /* 0x3ff000001006742b */ /* 0x001fd00000000102 */
[----:B------:R-:W-:-:S08]  /*3520*/  DFMA R6, R6, R6, R6 ;  /* 0x000000060606722b */ /* 0x000fd00000000006 */
        /* <DEDUP_REMOVED lines=14> */
[----:B------:R-:W-:-:S07]  /*3610*/  MOV R6, 0x3630 ;  /* 0x0000363000067802 */ /* 0x000fce0000000f00 */
[----:B------:R-:W-:Y:S05]  /*3620*/  CALL.REL.NOINC `($__internal_1_$__cuda_sm20_div_rn_f64_full) ;  /* 0x0000002000207944 */ /* 0x000fea0003c00000 */
[----:B------:R-:W-:-:S07]  /*3630*/  IMAD.MOV.U32 R9, RZ, RZ, R7 ;  /* 0x000000ffff097224 */ /* 0x000fce00078e0007 */
.L_x_59:
[----:B------:R-:W-:Y:S05]  /*3640*/  BSYNC.RECONVERGENT B2 ;  /* 0x0000000000027941 */ /* 0x000fea0003800200 */
.L_x_58:
[----:B------:R-:W-:Y:S01]  /*3650*/  UMOV UR4, 0xa0b5ed8d ;  /* 0xa0b5ed8d00047882 */ /* 0x000fe20000000000 */
[----:B------:R-:W-:Y:S02]  /*3660*/  UMOV UR5, 0x3eb0c6f7 ;  /* 0x3eb0c6f700057882 */ /* 0x000fe40000000000 */
[----:B------:R-:W-:-:S14]  /*3670*/  DSETP.GEU.AND P0, PT, R8, UR4, PT ;  /* 0x0000000408007e2a */ /* 0x000fdc000bf0e000 */
[----:B------:R-:W-:Y:S01]  /*3680*/  @P0 PLOP3.LUT P1, PT, PT, PT, PT, 0x8, 0x80 ;  /* 0x000000000080081c */ /* 0x000fe20003f2e170 */
[----:B------:R-:W-:Y:S02]  /*3690*/  @P0 IMAD.MOV.U32 R30, RZ, RZ, R8 ;  /* 0x000000ffff1e0224 */ /* 0x000fe400078e0008 */
[----:B------:R-:W-:-:S10]  /*36a0*/  @P0 IMAD.MOV.U32 R31, RZ, RZ, R9 ;  /* 0x000000ffff1f0224 */ /* 0x000fd400078e0009 */
.L_x_53:
[----:B------:R-:W-:Y:S05]  /*36b0*/  BSYNC.RECONVERGENT B1 ;  /* 0x0000000000017941 */ /* 0x000fea0003800200 */
.L_x_52:
[----:B------:R-:W-:Y:S01]  /*36c0*/  UMOV UR4, UR6 ;  /* 0x0000000600047c82 */ /* 0x000fe20008000000 */
[C---:B------:R-:W-:Y:S01]  /*36d0*/  VIADD R3, R0.reuse, 0x1 ;  /* 0x0000000100037836 */ /* 0x040fe20000000000 */
[----:B------:R-:W-:Y:S01]  /*36e0*/  ULOP3.LUT UR5, UR4, 0x7ffffffe, URZ, 0xc0, !UPT ;  /* 0x7ffffffe04057892 */ /* 0x000fe2000f8ec0ff */
[----:B------:R-:W-:Y:S01]  /*36f0*/  IADD3 R0, PT, PT, R0, 0x2, RZ ;  /* 0x0000000200007810 */ /* 0x000fe20007ffe0ff */
[----:B------:R-:W-:Y:S01]  /*3700*/  DSETP.GEU.AND P0, PT, R30, R46, PT ;  /* 0x0000002e1e00722a */ /* 0x000fe20003f0e000 */
[----:B------:R-:W-:-:S03]  /*3710*/  IADD3 R32, P3, PT, R32, 0xa0, RZ ;  /* 0x000000a020207810 */ /* 0x000fc60007f7e0ff */
[----:B------:R-:W-:Y:S02]  /*3720*/  ISETP.NE.AND P2, PT, R0, UR5, PT ;  /* 0x0000000500007c0c */ /* 0x000fe4000bf45270 */
[----:B------:R-:W-:Y:S01]  /*3730*/  @!P1 SEL R48, R3, R48, !P0 ;  /* 0x0000003003309207 */ /* 0x000fe20004000000 */
[----:B------:R-:W-:Y:S01]  /*3740*/  IMAD.X R33, RZ, RZ, R33, P3 ;  /* 0x000000ffff217224 */ /* 0x000fe200018e0621 */
[----:B------:R-:W-:Y:S02]  /*3750*/  @!P1 FSEL R46, R30, R46, !P0 ;  /* 0x0000002e1e2e9208 */ /* 0x000fe40004000000 */
[----:B------:R-:W-:Y:S01]  /*3760*/  @!P1 FSEL R47, R31, R47, !P0 ;  /* 0x0000002f1f2f9208 */ /* 0x000fe20004000000 */
[----:B------:R-:W-:Y:S02]  /*3770*/  IMAD.MOV.U32 R45, RZ, RZ, R48 ;  /* 0x000000ffff2d7224 */ /* 0x000fe400078e0030 */
[----:B------:R-:W-:Y:S02]  /*3780*/  IMAD.MOV.U32 R2, RZ, RZ, R46 ;  /* 0x000000ffff027224 */ /* 0x000fe400078e002e */
[----:B------:R-:W-:-:S02]  /*3790*/  IMAD.MOV.U32 R3, RZ, RZ, R47 ;  /* 0x000000ffff037224 */ /* 0x000fc400078e002f */
[----:B------:R-:W-:Y:S05]  /*37a0*/  @P2 BRA `(.L_x_60) ;  /* 0xffffffec008c2947 */ /* 0x000fea000383ffff */
[----:B------:R-:W-:-:S07]  /*37b0*/  IMAD.U32 R0, RZ, RZ, UR5 ;  /* 0x00000005ff007e24 */ /* 0x000fce000f8e00ff */
.L_x_43:
[----:B------:R-:W-:-:S04]  /*37c0*/  ULOP3.LUT UR4, UR4, 0x1, URZ, 0xc0, !UPT ;  /* 0x0000000104047892 */ /* 0x000fc8000f8ec0ff */
[----:B------:R-:W-:-:S09]  /*37d0*/  UISETP.NE.U32.AND UP0, UPT, UR4, 0x1, UPT ;  /* 0x000000010400788c */ /* 0x000fd2000bf05070 */
[----:B------:R-:W-:Y:S05]  /*37e0*/  BRA.U UP0, `(.L_x_42) ;  /* 0x0000000900407547 */ /* 0x000fea000b800000 */
[----:B------:R-:W0:Y:S02]  /*37f0*/  LDC.64 R12, c[0x0][0x3c0] ;  /* 0x0000f000ff0c7b82 */ /* 0x000e240000000a00 */
[----:B0-----:R-:W-:-:S05]  /*3800*/  IMAD.WIDE.U32 R12, R0, 0x50, R12 ;  /* 0x00000050000c7825 */ /* 0x001fca00078e000c */
        /* <DEDUP_REMOVED lines=8> */
[----:B------:R0:W5:Y:S01]  /*3890*/  LDG.E.64 R20, desc[UR8][R12.64+0x28] ;  /* 0x000028080c147981 */ /* 0x000162000c1e1b00 */
[----:B------:R-:W-:Y:S01]  /*38a0*/  UMOV UR4, 0xd9d7bdbb ;  /* 0xd9d7bdbb00047882 */ /* 0x000fe20000000000 */
[----:B------:R-:W-:Y:S01]  /*38b0*/  UMOV UR5, 0x3ddb7cdf ;  /* 0x3ddb7cdf00057882 */ /* 0x000fe20000000000 */
[----:B------:R-:W-:Y:S01]  /*38c0*/  BSSY.RECONVERGENT B1, `(.L_x_61) ;  /* 0x000007c000017945 */ /* 0x000fe20003800200 */
[----:B------:R-:W-:Y:S01]  /*38d0*/  PLOP3.LUT P0, PT, PT, PT, PT, 0x80, 0x8 ;  /* 0x000000000008781c */ /* 0x000fe20003f0f070 */
[----:B------:R-:W-:Y:S01]  /*38e0*/  IMAD.MOV.U32 R33, RZ, RZ, R31 ;  /* 0x000000ffff217224 */ /* 0x000fe200078e001f */
[----:B------:R-:W-:Y:S01]  /*38f0*/  MOV R32, R30 ;  /* 0x0000001e00207202 */ /* 0x000fe20000000f00 */
        /* <DEDUP_REMOVED lines=9> */
[----:B0-----:R-:W-:Y:S02]  /*3990*/  DMUL R12, R22, R8 ;  /* 0x00000008160c7228 */ /* 0x001fe40000000000 */
        /* <DEDUP_REMOVED lines=8> */
[----:B------:R-:W1:Y:S01]  /*3a20*/  LDCU.128 UR4, c[0x0][0x380] ;  /* 0x00007000ff0477ac */ /* 0x000e620008000c00 */
[----:B------:R-:W-:Y:S01]  /*3a30*/  IMAD.MOV.U32 R42, RZ, RZ, 0x1 ;  /* 0x00000001ff2a7424 */ /* 0x000fe200078e00ff */
[----:B------:R-:W-:Y:S01]  /*3a40*/  BSSY.RECONVERGENT B2, `(.L_x_63) ;  /* 0x000001c000027945 */ /* 0x000fe20003800200 */
[----:B------:R-:W2:Y:S04]  /*3a50*/  LDCU.64 UR10, c[0x0][0x390] ;  /* 0x00007200ff0a77ac */ /* 0x000ea80008000a00 */
[----:B0-----:R-:W-:Y:S02]  /*3a60*/  DFMA R30, -R12, R42, 1 ;  /* 0x3ff000000c1e742b */ /* 0x001fe4000000012a */
[----:B-1----:R-:W-:-:S02]  /*3a70*/  DADD R28, -R28, UR6 ;  /* 0x000000061c1c7e29 */ /* 0x002fc40008000100 */
[----:B--2---:R-:W-:-:S04]  /*3a80*/  DADD R26, -R26, UR10 ;  /* 0x0000000a1a1a7e29 */ /* 0x004fc80008000100 */
[----:B------:R-:W-:Y:S02]  /*3a90*/  DFMA R46, R30, R30, R30 ;  /* 0x0000001e1e2e722b */ /* 0x000fe4000000001e */
[----:B------:R-:W-:Y:S02]  /*3aa0*/  DADD R30, -R6, UR4 ;  /* 0x00000004061e7e29 */ /* 0x000fe40008000100 */
[----:B------:R-:W-:-:S04]  /*3ab0*/  DMUL R8, R8, R28 ;  /* 0x0000001c08087228 */ /* 0x000fc80000000000 */
[----:B------:R-:W-:-:S04]  /*3ac0*/  DFMA R46, R42, R46, R42 ;  /* 0x0000002e2a2e722b */ /* 0x000fc8000000002a */
[----:B------:R-:W-:-:S04]  /*3ad0*/  DFMA R8, R10, R30, R8 ;  /* 0x0000001e0a08722b */ /* 0x000fc80000000008 */
[----:B------:R-:W-:-:S04]  /*3ae0*/  DFMA R6, -R12, R46, 1 ;  /* 0x3ff000000c06742b */ /* 0x000fc8000000012e */
[----:B------:R-:W-:-:S04]  /*3af0*/  DFMA R40, R40, R26, R8 ;  /* 0x0000001a2828722b */ /* 0x000fc80000000008 */
[----:B------:R-:W-:-:S06]  /*3b00*/  DFMA R6, R46, R6, R46 ;  /* 0x000000062e06722b */ /* 0x000fcc000000002e */
[----:B------:R-:W-:Y:S02]  /*3b10*/  FSETP.GEU.AND P2, PT, |R41|, 6.5827683646048100446e-37, PT ;  /* 0x036000002900780b */ /* 0x000fe40003f4e200 */
        /* <DEDUP_REMOVED lines=14> */
.L_x_64:
[----:B------:R-:W-:Y:S05]  /*3c00*/  BSYNC.RECONVERGENT B2 ;  /* 0x0000000000027941 */ /* 0x000fea0003800200 */
.L_x_63:
        /* <DEDUP_REMOVED lines=34> */
.L_x_66:
[----:B------:R-:W-:Y:S05]  /*3e30*/  BSYNC.RECONVERGENT B2 ;  /* 0x0000000000027941 */ /* 0x000fea0003800200 */
.L_x_65:
        /* <DEDUP_REMOVED lines=29> */
.L_x_68:
[----:B------:R-:W-:Y:S05]  /*4010*/  BSYNC.RECONVERGENT B2 ;  /* 0x0000000000027941 */ /* 0x000fea0003800200 */
.L_x_67:
[----:B------:R-:W-:Y:S01]  /*4020*/  UMOV UR4, 0xa0b5ed8d ;  /* 0xa0b5ed8d00047882 */ /* 0x000fe20000000000 */
[----:B------:R-:W-:Y:S02]  /*4030*/  UMOV UR5, 0x3eb0c6f7 ;  /* 0x3eb0c6f700057882 */ /* 0x000fe40000000000 */
[----:B------:R-:W-:-:S14]  /*4040*/  DSETP.GEU.AND P1, PT, R8, UR4, PT ;  /* 0x0000000408007e2a */ /* 0x000fdc000bf2e000 */
[----:B------:R-:W-:Y:S01]  /*4050*/  @P1 PLOP3.LUT P0, PT, PT, PT, PT, 0x8, 0x80 ;  /* 0x000000000080181c */ /* 0x000fe20003f0e170 */
[----:B------:R-:W-:Y:S02]  /*4060*/  @P1 IMAD.MOV.U32 R32, RZ, RZ, R8 ;  /* 0x000000ffff201224 */ /* 0x000fe400078e0008 */
[----:B------:R-:W-:-:S10]  /*4070*/  @P1 IMAD.MOV.U32 R33, RZ, RZ, R9 ;  /* 0x000000ffff211224 */ /* 0x000fd400078e0009 */
.L_x_62:
[----:B------:R-:W-:Y:S05]  /*4080*/  BSYNC.RECONVERGENT B1 ;  /* 0x0000000000017941 */ /* 0x000fea0003800200 */
.L_x_61:
[----:B------:R-:W-:-:S06]  /*4090*/  DSETP.GEU.AND P1, PT, R32, R2, PT ;  /* 0x000000022000722a */ /* 0x000fcc0003f2e000 */
[----:B------:R-:W-:Y:S02]  /*40a0*/  FSEL R7, R32, R2, !P1 ;  /* 0x0000000220077208 */ /* 0x000fe40004800000 */
[----:B------:R-:W-:Y:S02]  /*40b0*/  FSEL R33, R33, R3, !P1 ;  /* 0x0000000321217208 */ /* 0x000fe40004800000 */
[----:B------:R-:W-:Y:S02]  /*40c0*/  @!P0 SEL R45, R0, R45, !P1 ;  /* 0x0000002d002d8207 */ /* 0x000fe40004800000 */
[----:B------:R-:W-:Y:S02]  /*40d0*/  FSEL R2, R2, R7, P0 ;  /* 0x0000000702027208 */ /* 0x000fe40000000000 */
[----:B------:R-:W-:-:S07]  /*40e0*/  FSEL R3, R3, R33, P0 ;  /* 0x0000002103037208 */ /* 0x000fce0000000000 */
.L_x_42:
[----:B------:R-:W-:Y:S01]  /*40f0*/  ISETP.NE.AND P0, PT, R45, -0x1, PT ;  /* 0xffffffff2d00780c */ /* 0x000fe20003f05270 */
[----:B------:R-:W-:Y:S01]  /*4100*/  BSSY.RECONVERGENT B1, `(.L_x_69) ;  /* 0x0000120000017945 */ /* 0x000fe20003800200 */
[----:B------:R-:W-:Y:S01]  /*4110*/  IMAD.MOV.U32 R0, RZ, RZ, 0x87 ;  /* 0x00000087ff007424 */ /* 0x000fe200078e00ff */
[----:B------:R-:W-:Y:S01]  /*4120*/  MOV R12, 0xce ;  /* 0x000000ce000c7802 */ /* 0x000fe20000000f00 */
[----:B------:R-:W-:Y:S01]  /*4130*/  IMAD.MOV.U32 R13, RZ, RZ, 0xeb ;  /* 0x000000ebff0d7424 */ /* 0x000fe200078e00ff */
[----:B------:R-:W-:-:S08]  /*4140*/  PRMT R14, RZ, 0x7610, R14 ;  /* 0x00007610ff0e7816 */ /* 0x000fd0000000000e */
[----:B------:R-:W-:Y:S05]  /*4150*/  @!P0 BRA `(.L_x_70) ;  /* 0x0000001000688947 */ /* 0x000fea0003800000 */
[----:B------:R-:W0:Y:S01]  /*4160*/  LDC.64 R16, c[0x0][0x3c0] ;  /* 0x0000f000ff107b82 */ /* 0x000e220000000a00 */
[----:B------:R-:W1:Y:S01]  /*4170*/  LDCU.128 UR4, c[0x0][0x380] ;  /* 0x00007000ff0477ac */ /* 0x000e620008000c00 */
[----:B------:R-:W2:Y:S01]  /*4180*/  LDCU.64 UR10, c[0x0][0x390] ;  /* 0x00007200ff0a77ac */ /* 0x000ea20008000a00 */
[----:B0-----:R-:W-:-:S05]  /*4190*/  IMAD.WIDE R16, R45, 0x50, R16 ;  /* 0x000000502d107825 */ /* 0x001fca00078e0210 */
[----:B------:R-:W3:Y:S04]  /*41a0*/  LDG.E.64 R6, desc[UR8][R16.64+0x18] ;  /* 0x0000180810067981 */ /* 0x000ee8000c1e1b00 */
[----:B------:R-:W3:Y:S04]  /*41b0*/  LDG.E.64 R12, desc[UR8][R16.64] ;  /* 0x00000008100c7981 */ /* 0x000ee8000c1e1b00 */
[----:B------:R-:W4:Y:S04]  /*41c0*/  LDG.E.64 R18, desc[UR8][R16.64+0x10] ;  /* 0x0000100810127981 */ /* 0x000f28000c1e1b00 */
[----:B------:R-:W4:Y:S04]  /*41d0*/  LDG.E.64 R24, desc[UR8][R16.64+0x40] ;  /* 0x0000400810187981 */ /* 0x000f28000c1e1b00 */
[----:B------:R-:W5:Y:S04]  /*41e0*/  LDG.E.64 R20, desc[UR8][R16.64+0x30] ;  /* 0x0000300810147981 */ /* 0x000f68000c1e1b00 */
[----:B------:R-:W5:Y:S04]  /*41f0*/  LDG.E.64 R14, desc[UR8][R16.64+0x8] ;  /* 0x00000808100e7981 */ /* 0x000f68000c1e1b00 */
[----:B------:R-:W5:Y:S04]  /*4200*/  LDG.E.64 R10, desc[UR8][R16.64+0x28] ;  /* 0x00002808100a7981 */ /* 0x000f68000c1e1b00 */
[----:B------:R-:W5:Y:S04]  /*4210*/  LDG.E.64 R22, desc[UR8][R16.64+0x38] ;  /* 0x0000380810167981 */ /* 0x000f68000c1e1b00 */
[----:B------:R-:W5:Y:S01]  /*4220*/  LDG.E.64 R8, desc[UR8][R16.64+0x20] ;  /* 0x0000200810087981 */ /* 0x000f62000c1e1b00 */
[C---:B-1----:R-:W-:Y:S01]  /*4230*/  DFMA R38, R2.reuse, R38, UR4 ;  /* 0x0000000402267e2b */ /* 0x042fe20008000026 */
[----:B------:R-:W-:Y:S01]  /*4240*/  BSSY.RECONVERGENT B0, `(.L_x_71) ;  /* 0x000002b000007945 */ /* 0x000fe20003800200 */
[----:B------:R-:W-:-:S02]  /*4250*/  DFMA R36, R2, R36, UR6 ;  /* 0x0000000602247e2b */ /* 0x000fc40008000024 */
[----:B--2---:R-:W-:Y:S02]  /*4260*/  DFMA R2, R2, R34, UR10 ;  /* 0x0000000a02027e2b */ /* 0x004fe40008000022 */
[----:B---3--:R-:W-:Y:S02]  /*4270*/  DADD R6, R6, -R12 ;  /* 0x0000000006067229 */ /* 0x008fe4000000080c */
[----:B----4-:R-:W-:Y:S02]  /*4280*/  DADD R24, -R18, R24 ;  /* 0x0000000012187229 */ /* 0x010fe40000000118 */
[----:B-----5:R-:W-:-:S06]  /*4290*/  DADD R20, -R12, R20 ;  /* 0x000000000c147229 */ /* 0x020fcc0000000114 */
[----:B------:R-:W-:Y:S02]  /*42a0*/  DMUL R12, R6, R24 ;  /* 0x00000018060c7228 */ /* 0x000fe40000000000 */
[----:B------:R-:W-:Y:S02]  /*42b0*/  DADD R10, R10, -R18 ;  /* 0x000000000a0a7229 */ /* 0x000fe40000000812 */
[----:B------:R-:W-:Y:S02]  /*42c0*/  DADD R22, -R14, R22 ;  /* 0x000000000e167229 */ /* 0x000fe40000000116 */
[----:B------:R-:W-:-:S04]  /*42d0*/  DADD R8, R8, -R14 ;  /* 0x0000000008087229 */ /* 0x000fc8000000080e */
[C---:B------:R-:W-:Y:S02]  /*42e0*/  DFMA R14, R10.reuse, R20, -R12 ;  /* 0x000000140a0e722b */ /* 0x040fe4000000080c */
[----:B------:R-:W-:Y:S02]  /*42f0*/  DMUL R26, R10, R22 ;  /* 0x000000160a1a7228 */ /* 0x000fe40000000000 */
[----:B------:R-:W-:-:S06]  /*4300*/  DMUL R12, R8, R20 ;  /* 0x00000014080c7228 */ /* 0x000fcc0000000000 */
[----:B------:R-:W-:Y:S02]  /*4310*/  DFMA R26, R8, R24, -R26 ;  /* 0x00000018081a722b */ /* 0x000fe4000000081a */
[----:B------:R-:W-:Y:S02]  /*4320*/  DMUL R8, R14, R14 ;  /* 0x0000000e0e087228 */ /* 0x000fe40000000000 */
[----:B------:R-:W-:-:S06]  /*4330*/  DFMA R12, R6, R22, -R12 ;  /* 0x00000016060c722b */ /* 0x000fcc000000080c */
[----:B------:R-:W-:-:S08]  /*4340*/  DFMA R8, R26, R26, R8 ;  /* 0x0000001a1a08722b */ /* 0x000fd00000000008 */
[----:B------:R-:W-:Y:S01]  /*4350*/  DFMA R18, R12, R12, R8 ;  /* 0x0000000c0c12722b */ /* 0x000fe20000000008 */
[----:B------:R-:W-:Y:S02]  /*4360*/  IMAD.MOV.U32 R8, RZ, RZ, 0x0 ;  /* 0x00000000ff087424 */ /* 0x000fe400078e00ff */
[----:B------:R-:W-:-:S03]  /*4370*/  IMAD.MOV.U32 R9, RZ, RZ, 0x3fd80000 ;  /* 0x3fd80000ff097424 */ /* 0x000fc600078e00ff */
        /* <DEDUP_REMOVED lines=9> */
[----:B------:R-:W-:Y:S01]  /*4410*/  IADD3 R9, PT, PT, R7, -0x100000, RZ ;  /* 0xfff0000007097810 */ /* 0x000fe20007ffe0ff */
[----:B------:R-:W-:-:S05]  /*4420*/  IMAD.MOV.U32 R8, RZ, RZ, R6 ;  /* 0x000000ffff087224 */ /* 0x000fca00078e0006 */
[----:B------:R-:W-:-:S08]  /*4430*/  DFMA R22, R20, -R20, R18 ;  /* 0x800000141416722b */ /* 0x000fd00000000012 */
[----:B------:R-:W-:Y:S01]  /*4440*/  DFMA R24, R22, R8, R20 ;  /* 0x000000081618722b */ /* 0x000fe20000000014 */
[----:B------:R-:W-:Y:S10]  /*4450*/  @!P0 BRA `(.L_x_72) ;  /* 0x0000000000248947 */ /* 0x000ff40003800000 */
[----:B------:R-:W-:Y:S01]  /*4460*/  IMAD.MOV.U32 R8, RZ, RZ, R6 ;  /* 0x000000ffff087224 */ /* 0x000fe200078e0006 */
[----:B------:R-:W-:Y:S01]  /*4470*/  MOV R24, R22 ;  /* 0x0000001600187202 */ /* 0x000fe20000000f00 */
[----:B------:R-:W-:Y:S01]  /*4480*/  IMAD.MOV.U32 R34, RZ, RZ, R18 ;  /* 0x000000ffff227224 */ /* 0x000fe200078e0012 */
[----:B------:R-:W-:Y:S01]  /*4490*/  MOV R0, 0x44f0 ;  /* 0x000044f000007802 */ /* 0x000fe20000000f00 */
[----:B------:R-:W-:Y:S02]  /*44a0*/  IMAD.MOV.U32 R11, RZ, RZ, R19 ;  /* 0x000000ffff0b7224 */ /* 0x000fe400078e0013 */
[----:B------:R-:W-:Y:S02]  /*44b0*/  IMAD.MOV.U32 R25, RZ, RZ, R23 ;  /* 0x000000ffff197224 */ /* 0x000fe400078e0017 */
[----:B------:R-:W-:Y:S02]  /*44c0*/  IMAD.MOV.U32 R6, RZ, RZ, R20 ;  /* 0x000000ffff067224 */ /* 0x000fe400078e0014 */
[----:B------:R-:W-:-:S07]  /*44d0*/  IMAD.MOV.U32 R7, RZ, RZ, R21 ;  /* 0x000000ffff077224 */ /* 0x000fce00078e0015 */
[----:B------:R-:W-:Y:S05]  /*44e0*/  CALL.REL.NOINC `($__internal_2_$__cuda_sm20_dsqrt_rn_f64_mediumpath_v1) ;  /* 0x0000001800007944 */ /* 0x000fea0003c00000 */
.L_x_72:
[----:B------:R-:W-:Y:S05]  /*44f0*/  BSYNC.RECONVERGENT B0 ;  /* 0x0000000000007941 */ /* 0x000fea0003800200 */
.L_x_71:
        /* <DEDUP_REMOVED lines=30> */
.L_x_76:
[----:B------:R-:W-:Y:S05]  /*46e0*/  BSYNC.RECONVERGENT B3 ;  /* 0x0000000000037941 */ /* 0x000fea0003800200 */
.L_x_75:
        /* <DEDUP_REMOVED lines=25> */
.L_x_78:
[----:B------:R-:W-:Y:S05]  /*4880*/  BSYNC.RECONVERGENT B3 ;  /* 0x0000000000037941 */ /* 0x000fea0003800200 */
.L_x_77:
        /* <DEDUP_REMOVED lines=22> */
.L_x_80:
[----:B------:R-:W-:Y:S05]  /*49f0*/  BSYNC.RECONVERGENT B3 ;  /* 0x0000000000037941 */ /* 0x000fea0003800200 */
.L_x_79:
[----:B------:R-:W-:Y:S01]  /*4a00*/  MOV R18, R8 ;  /* 0x0000000800127202 */ /* 0x000fe20000000f00 */
[----:B------:R-:W-:-:S07]  /*4a10*/  IMAD.MOV.U32 R19, RZ, RZ, R9 ;  /* 0x000000ffff137224 */ /* 0x000fce00078e0009 */
.L_x_74:
[----:B------:R-:W-:Y:S05]  /*4a20*/  BSYNC.RECONVERGENT B2 ;  /* 0x0000000000027941 */ /* 0x000fea0003800200 */
.L_x_73:
[----:B------:R-:W0:Y:S01]  /*4a30*/  LDCU.128 UR4, c[0x0][0x3d0] ;  /* 0x00007a00ff0477ac */ /* 0x000e220008000c00 */
[----:B------:R-:W-:Y:S01]  /*4a40*/  IMAD.MOV.U32 R8, RZ, RZ, 0x0 ;  /* 0x00000000ff087424 */ /* 0x000fe200078e00ff */
[----:B------:R-:W-:Y:S01]  /*4a50*/  BSSY.RECONVERGENT B0, `(.L_x_81) ;  /* 0x000001f000007945 */ /* 0x000fe20003800200 */
[----:B------:R-:W-:Y:S01]  /*4a60*/  IMAD.MOV.U32 R9, RZ, RZ, 0x3fd80000 ;  /* 0x3fd80000ff097424 */ /* 0x000fe200078e00ff */
[----:B------:R-:W1:Y:S01]  /*4a70*/  LDCU.64 UR10, c[0x0][0x3e0] ;  /* 0x00007c00ff0a77ac */ /* 0x000e620008000a00 */
[----:B0-----:R-:W-:Y:S02]  /*4a80*/  DADD R36, -R36, UR6 ;  /* 0x0000000624247e29 */ /* 0x001fe40008000100 */
[----:B------:R-:W-:Y:S02]  /*4a90*/  DADD R38, -R38, UR4 ;  /* 0x0000000426267e29 */ /* 0x000fe40008000100 */
[----:B-1----:R-:W-:-:S04]  /*4aa0*/  DADD R2, -R2, UR10 ;  /* 0x0000000a02027e29 */ /* 0x002fc80008000100 */
        /* <DEDUP_REMOVED lines=23> */
[----:B------:R-:W-:-:S07]  /*4c20*/  IMAD.MOV.U32 R7, RZ, RZ, R13 ;  /* 0x000000ffff077224 */ /* 0x000fce00078e000d */
[----:B------:R-:W-:Y:S05]  /*4c30*/  CALL.REL.NOINC `($__internal_2_$__cuda_sm20_dsqrt_rn_f64_mediumpath_v1) ;  /* 0x00000010002c7944 */ /* 0x000fea0003c00000 */
.L_x_82:
[----:B------:R-:W-:Y:S05]  /*4c40*/  BSYNC.RECONVERGENT B0 ;  /* 0x0000000000007941 */ /* 0x000fea0003800200 */
.L_x_81:
        /* <DEDUP_REMOVED lines=30> */
.L_x_86:
[----:B------:R-:W-:Y:S05]  /*4e30*/  BSYNC.RECONVERGENT B3 ;  /* 0x0000000000037941 */ /* 0x000fea0003800200 */
.L_x_85:
        /* <DEDUP_REMOVED lines=25> */
.L_x_88:
[----:B------:R-:W-:Y:S05]  /*4fd0*/  BSYNC.RECONVERGENT B3 ;  /* 0x0000000000037941 */ /* 0x000fea0003800200 */
.L_x_87:
        /* <DEDUP_REMOVED lines=22> */
.L_x_89:
[----:B------:R-:W-:Y:S05]  /*5140*/  BSYNC.RECONVERGENT B3 ;  /* 0x0000000000037941 */ /* 0x000fea0003800200 */
.L_x_84:
[----:B------:R-:W-:Y:S05]  /*5150*/  BSYNC.RECONVERGENT B2 ;  /* 0x0000000000027941 */ /* 0x000fea0003800200 */
.L_x_83:
[----:B------:R-:W2:Y:S01]  /*5160*/  LDG.E R16, desc[UR8][R16.64+0x48] ;  /* 0x0000480810107981 */ /* 0x000ea2000c1e1900 */
[----:B------:R-:W-:Y:S01]  /*5170*/  DMUL R12, R12, R20 ;  /* 0x000000140c0c7228 */ /* 0x000fe20000000000 */
[----:B------:R-:W-:Y:S01]  /*5180*/  UMOV UR4, 0x33333333 ;  /* 0x3333333300047882 */ /* 0x000fe20000000000 */
[----:B------:R-:W-:Y:S02]  /*5190*/  UMOV UR5, 0x3fd33333 ;  /* 0x3fd3333300057882 */ /* 0x000fe40000000000 */
[----:B------:R-:W-:Y:S02]  /*51a0*/  UMOV UR6, UR5 ;  /* 0x0000000500067c82 */ /* 0x000fe40008000000 */
[----:B------:R-:W-:Y:S02]  /*51b0*/  IMAD.U32 R2, RZ, RZ, UR6 ;  /* 0x00000006ff027e24 */ /* 0x000fe4000f8e00ff */
[----:B------:R-:W-:-:S08]  /*51c0*/  DFMA R12, R14, R22, R12 ;  /* 0x000000160e0c722b */ /* 0x000fd0000000000c */
[----:B------:R-:W-:-:S08]  /*51d0*/  DFMA R8, R8, R18, R12 ;  /* 0x000000120808722b */ /* 0x000fd0000000000c */
[----:B------:R-:W-:Y:S02]  /*51e0*/  DSETP.MAX.AND P0, P1, R8, UR4, PT ;  /* 0x0000000408007e2a */ /* 0x000fe4000b90f000 */
[----:B------:R-:W-:-:S04]  /*51f0*/  MOV R0, R9 ;  /* 0x0000000900007202 */ /* 0x000fc80000000f00 */
[----:B------:R-:W-:-:S08]  /*5200*/  FSEL R3, R0, UR6, P0 ;  /* 0x0000000600037c08 */ /* 0x000fd00008000000 */
[----:B------:R-:W-:Y:S02]  /*5210*/  @P1 LOP3.LUT R3, R2, 0x80000, RZ, 0xfc, !PT ;  /* 0x0008000002031812 */ /* 0x000fe400078efcff */
[----:B------:R-:W-:Y:S01]  /*5220*/  SEL R2, R8, UR4, P0 ;  /* 0x0000000408027c07 */ /* 0x000fe20008000000 */
[----:B--2---:R-:W0:Y:S01]  /*5230*/  I2F.F64.U8 R6, R16 ;  /* 0x0000001000067312 */ /* 0x004e220000001800 */
[----:B------:R-:W-:-:S07]  /*5240*/  PRMT R14, R16, 0x7773, RZ ;  /* 0x00007773100e7816 */ /* 0x000fce00000000ff */
[----:B------:R-:W1:Y:S01]  /*5250*/  I2F.F64.U8 R10, R16.B1 ;  /* 0x10000010000a7312 */ /* 0x000e620000001800 */
[----:B0-----:R-:W-:-:S07]  /*5260*/  DMUL R6, R2, R6 ;  /* 0x0000000602067228 */ /* 0x001fce0000000000 */
[----:B------:R-:W0:Y:S01]  /*5270*/  I2F.F64.U8 R8, R16.B2 ;  /* 0x2000001000087312 */ /* 0x000e220000001800 */
[----:B-1----:R-:W-:-:S07]  /*5280*/  DMUL R10, R2, R10 ;  /* 0x0000000a020a7228 */ /* 0x002fce0000000000 */
[----:B------:R-:W1:Y:S01]  /*5290*/  F2I.U32.F64.TRUNC R6, R6 ;  /* 0x0000000600067311 */ /* 0x000e62000030d000 */
[----:B0-----:R-:W-:-:S07]  /*52a0*/  DMUL R8, R2, R8 ;  /* 0x0000000802087228 */ /* 0x001fce0000000000 */
[----:B------:R-:W0:Y:S01]  /*52b0*/  F2I.U32.F64.TRUNC R10, R10 ;  /* 0x0000000a000a7311 */ /* 0x000e22000030d000 */
[----:B-1----:R-:W-:-:S07]  /*52c0*/  PRMT R0, R6, 0x7610, R0 ;  /* 0x0000761006007816 */ /* 0x002fce0000000000 */
[----:B------:R-:W1:Y:S01]  /*52d0*/  F2I.U32.F64.TRUNC R8, R8 ;  /* 0x0000000800087311 */ /* 0x000e62000030d000 */
[----:B0-----:R-:W-:Y:S02]  /*52e0*/  PRMT R12, R10, 0x7610, R12 ;  /* 0x000076100a0c7816 */ /* 0x001fe4000000000c */
[----:B-1----:R-:W-:-:S07]  /*52f0*/  PRMT R13, R8, 0x7610, R13 ;  /* 0x00007610080d7816 */ /* 0x002fce000000000d */
.L_x_70:
[----:B------:R-:W-:Y:S05]  /*5300*/  BSYNC.RECONVERGENT B1 ;  /* 0x0000000000017941 */ /* 0x000fea0003800200 */
.L_x_69:
[----:B------:R-:W0:Y:S01]  /*5310*/  LDCU.64 UR4, c[0x0][0x3b0] ;  /* 0x00007600ff0477ac */ /* 0x000e220008000a00 */
[----:B------:R-:W1:Y:S01]  /*5320*/  LDC.64 R2, c[0x0][0x3e8] ;  /* 0x0000fa00ff027b82 */ /* 0x000e620000000a00 */
[----:B------:R-:W-:Y:S02]  /*5330*/  LOP3.LUT R5, RZ, R5, RZ, 0x33, !PT ;  /* 0x00000005ff057212 */ /* 0x000fe400078e33ff */
[----:B------:R-:W-:Y:S02]  /*5340*/  LOP3.LUT R14, R14, 0xffff, RZ, 0xc0, !PT ;  /* 0x0000ffff0e0e7812 */ /* 0x000fe400078ec0ff */
[----:B------:R-:W-:Y:S02]  /*5350*/  LOP3.LUT R13, R13, 0xffff, RZ, 0xc0, !PT ;  /* 0x0000ffff0d0d7812 */ /* 0x000fe400078ec0ff */
[----:B------:R-:W-:Y:S02]  /*5360*/  LOP3.LUT R12, R12, 0xffff, RZ, 0xc0, !PT ;  /* 0x0000ffff0c0c7812 */ /* 0x000fe400078ec0ff */
[----:B------:R-:W-:-:S02]  /*5370*/  LOP3.LUT R7, R0, 0xffff, RZ, 0xc0, !PT ;  /* 0x0000ffff00077812 */ /* 0x000fc400078ec0ff */
[----:B------:R-:W-:Y:S02]  /*5380*/  PRMT R13, R13, 0x3340, R14 ;  /* 0x000033400d0d7816 */ /* 0x000fe4000000000e */
[----:B------:R-:W-:Y:S01]  /*5390*/  PRMT R12, R7, 0x3340, R12 ;  /* 0x00003340070c7816 */ /* 0x000fe2000000000c */
[----:B0-----:R-:W-:-:S03]  /*53a0*/  VIADD R5, R5, UR5 ;  /* 0x0000000505057c36 */ /* 0x001fc60008000000 */
[----:B------:R-:W-:Y:S01]  /*53b0*/  PRMT R13, R12, 0x5410, R13 ;  /* 0x000054100c0d7816 */ /* 0x000fe2000000000d */
[----:B------:R-:W-:-:S04]  /*53c0*/  IMAD R5, R5, UR4, R4 ;  /* 0x0000000405057c24 */ /* 0x000fc8000f8e0204 */
[----:B-1----:R-:W-:-:S05]  /*53d0*/  IMAD.WIDE R2, R5, 0x4, R2 ;  /* 0x0000000405027825 */ /* 0x002fca00078e0202 */
[----:B------:R-:W-:Y:S01]  /*53e0*/  STG.E desc[UR8][R2.64], R13 ;  /* 0x0000000d02007986 */ /* 0x000fe2000c101908 */
[----:B------:R-:W-:Y:S05]  /*53f0*/  EXIT ;  /* 0x000000000000794d */ /* 0x000fea0003800000 */
        .weak           $__internal_0_$__cuda_sm20_dblrcp_rn_slowpath_v3
        .type           $__internal_0_$__cuda_sm20_dblrcp_rn_slowpath_v3,@function
        .size           $__internal_0_$__cuda_sm20_dblrcp_rn_slowpath_v3,($__internal_1_$__cuda_sm20_div_rn_f64_full - $__internal_0_$__cuda_sm20_dblrcp_rn_slowpath_v3)
$__internal_0_$__cuda_sm20_dblrcp_rn_slowpath_v3:
[----:B------:R-:W-:Y:S01]  /*5400*/  DSETP.GTU.AND P0, PT, |R10|, +INF , PT ;  /* 0x7ff000000a00742a */ /* 0x000fe20003f0c200 */
[----:B------:R-:W-:-:S13]  /*5410*/  BSSY.RECONVERGENT B1, `(.L_x_90) ;  /* 0x0000024000017945 */ /* 0x000fda0003800200 */
[----:B------:R-:W-:Y:S05]  /*5420*/  @P0 BRA `(.L_x_91) ;  /* 0x0000000000800947 */ /* 0x000fea0003800000 */
[----:B------:R-:W-:-:S05]  /*5430*/  LOP3.LUT R6, R11, 0x7fffffff, RZ, 0xc0, !PT ;  /* 0x7fffffff0b067812 */ /* 0x000fca00078ec0ff */
[----:B------:R-:W-:-:S05]  /*5440*/  VIADD R2, R6, 0xffffffff ;  /* 0xffffffff06027836 */ /* 0x000fca0000000000 */
[----:B------:R-:W-:-:S13]  /*5450*/  ISETP.GE.U32.AND P0, PT, R2, 0x7fefffff, PT ;  /* 0x7fefffff0200780c */ /* 0x000fda0003f06070 */
[----:B------:R-:W-:Y:S01]  /*5460*/  @P0 LOP3.LUT R3, R11, 0x7ff00000, RZ, 0x3c, !PT ;  /* 0x7ff000000b030812 */ /* 0x000fe200078e3cff */
[----:B------:R-:W-:Y:S01]  /*5470*/  @P0 IMAD.MOV.U32 R2, RZ, RZ, RZ ;  /* 0x000000ffff020224 */ /* 0x000fe200078e00ff */
[----:B------:R-:W-:Y:S06]  /*5480*/  @P0 BRA `(.L_x_92) ;  /* 0x0000000000700947 */ /* 0x000fec0003800000 */
[----:B------:R-:W-:-:S13]  /*5490*/  ISETP.GE.U32.AND P0, PT, R6, 0x1000001, PT ;  /* 0x010000010600780c */ /* 0x000fda0003f06070 */
[----:B------:R-:W-:Y:S05]  /*54a0*/  @!P0 BRA `(.L_x_93) ;  /* 0x0000000000388947 */ /* 0x000fea0003800000 */
[----:B------:R-:W-:Y:S01]  /*54b0*/  VIADD R3, R11, 0xc0200000 ;  /* 0xc02000000b037836 */ /* 0x000fe20000000000 */
[----:B------:R-:W-:Y:S01]  /*54c0*/  MOV R2, R10 ;  /* 0x0000000a00027202 */ /* 0x000fe20000000f00 */
[----:B------:R-:W-:Y:S02]  /*54d0*/  IMAD.MOV.U32 R6, RZ, RZ, R9 ;  /* 0x000000ffff067224 */ /* 0x000fe400078e0009 */
[----:B------:R-:W0:Y:S04]  /*54e0*/  MUFU.RCP64H R7, R3 ;  /* 0x0000000300077308 */ /* 0x000e280000001800 */
[----:B0-----:R-:W-:-:S08]  /*54f0*/  DFMA R8, -R2, R6, 1 ;  /* 0x3ff000000208742b */ /* 0x001fd00000000106 */
[----:B------:R-:W-:-:S08]  /*5500*/  DFMA R8, R8, R8, R8 ;  /* 0x000000080808722b */ /* 0x000fd00000000008 */
[----:B------:R-:W-:-:S08]  /*5510*/  DFMA R8, R6, R8, R6 ;  /* 0x000000080608722b */ /* 0x000fd00000000006 */
[----:B------:R-:W-:-:S08]  /*5520*/  DFMA R6, -R2, R8, 1 ;  /* 0x3ff000000206742b */ /* 0x000fd00000000108 */
[----:B------:R-:W-:-:S08]  /*5530*/  DFMA R6, R8, R6, R8 ;  /* 0x000000060806722b */ /* 0x000fd00000000008 */
[----:B------:R-:W-:-:S08]  /*5540*/  DMUL R6, R6, 2.2250738585072013831e-308 ;  /* 0x0010000006067828 */ /* 0x000fd00000000000 */
[----:B------:R-:W-:-:S08]  /*5550*/  DFMA R8, -R10, R6, 1 ;  /* 0x3ff000000a08742b */ /* 0x000fd00000000106 */
[----:B------:R-:W-:-:S08]  /*5560*/  DFMA R8, R8, R8, R8 ;  /* 0x000000080808722b */ /* 0x000fd00000000008 */
[----:B------:R-:W-:Y:S01]  /*5570*/  DFMA R2, R6, R8, R6 ;  /* 0x000000080602722b */ /* 0x000fe20000000006 */
[----:B------:R-:W-:Y:S10]  /*5580*/  BRA `(.L_x_92) ;  /* 0x0000000000307947 */ /* 0x000ff40003800000 */
.L_x_93:
[----:B------:R-:W-:Y:S01]  /*5590*/  DMUL R6, R10, 8.11296384146066816958e+31 ;  /* 0x469000000a067828 */ /* 0x000fe20000000000 */
[----:B------:R-:W-:-:S05]  /*55a0*/  IMAD.MOV.U32 R2, RZ, RZ, R9 ;  /* 0x000000ffff027224 */ /* 0x000fca00078e0009 */
[----:B------:R-:W0:Y:S02]  /*55b0*/  MUFU.RCP64H R3, R7 ;  /* 0x0000000700037308 */ /* 0x000e240000001800 */
[----:B0-----:R-:W-:-:S08]  /*55c0*/  DFMA R8, -R6, R2, 1 ;  /* 0x3ff000000608742b */ /* 0x001fd00000000102 */
[----:B------:R-:W-:-:S08]  /*55d0*/  DFMA R8, R8, R8, R8 ;  /* 0x000000080808722b */ /* 0x000fd00000000008 */
[----:B------:R-:W-:-:S08]  /*55e0*/  DFMA R8, R2, R8, R2 ;  /* 0x000000080208722b */ /* 0x000fd00000000002 */
[----:B------:R-:W-:-:S08]  /*55f0*/  DFMA R2, -R6, R8, 1 ;  /* 0x3ff000000602742b */ /* 0x000fd00000000108 */
[----:B------:R-:W-:-:S08]  /*5600*/  DFMA R2, R8, R2, R8 ;  /* 0x000000020802722b */ /* 0x000fd00000000008 */
[----:B------:R-:W-:Y:S01]  /*5610*/  DMUL R2, R2, 8.11296384146066816958e+31 ;  /* 0x4690000002027828 */ /* 0x000fe20000000000 */
[----:B------:R-:W-:Y:S10]  /*5620*/  BRA `(.L_x_92) ;  /* 0x0000000000087947 */ /* 0x000ff40003800000 */
.L_x_91:
[----:B------:R-:W-:Y:S01]  /*5630*/  LOP3.LUT R3, R11, 0x80000, RZ, 0xfc, !PT ;  /* 0x000800000b037812 */ /* 0x000fe200078efcff */
[----:B------:R-:W-:-:S07]  /*5640*/  IMAD.MOV.U32 R2, RZ, RZ, R10 ;  /* 0x000000ffff027224 */ /* 0x000fce00078e000a */
.L_x_92:
[----:B------:R-:W-:Y:S05]  /*5650*/  BSYNC.RECONVERGENT B1 ;  /* 0x0000000000017941 */ /* 0x000fea0003800200 */
.L_x_90:
[----:B------:R-:W-:Y:S01]  /*5660*/  IMAD.MOV.U32 R20, RZ, RZ, R2 ;  /* 0x000000ffff147224 */ /* 0x000fe200078e0002 */
[----:B------:R-:W-:Y:S01]  /*5670*/  MOV R21, R3 ;  /* 0x0000000300157202 */ /* 0x000fe20000000f00 */
[----:B------:R-:W-:Y:S02]  /*5680*/  IMAD.MOV.U32 R2, RZ, RZ, R0 ;  /* 0x000000ffff027224 */ /* 0x000fe400078e0000 */
[----:B------:R-:W-:-:S04]  /*5690*/  IMAD.MOV.U32 R3, RZ, RZ, 0x0 ;  /* 0x00000000ff037424 */ /* 0x000fc800078e00ff */
[----:B------:R-:W-:Y:S05]  /*56a0*/  RET.REL.NODEC R2 `(_Z13render_kernel4vec3S_iidP4trigiS_P6uchar4) ;  /* 0xffffffa802547950 */ /* 0x000fea0003c3ffff */
        .weak           $__internal_1_$__cuda_sm20_div_rn_f64_full
        .type           $__internal_1_$__cuda_sm20_div_rn_f64_full,@function
        .size           $__internal_1_$__cuda_sm20_div_rn_f64_full,($__internal_2_$__cuda_sm20_dsqrt_rn_f64_mediumpath_v1 - $__internal_1_$__cuda_sm20_div_rn_f64_full)
$__internal_1_$__cuda_sm20_div_rn_f64_full:
[----:B------:R-:W-:Y:S01]  /*56b0*/  IMAD.MOV.U32 R51, RZ, RZ, R7 ;  /* 0x000000ffff337224 */ /* 0x000fe200078e0007 */
[----:B------:R-:W-:Y:S01]  /*56c0*/  FSETP.GEU.AND P2, PT, |R41|, 1.469367938527859385e-39, PT ;  /* 0x001000002900780b */ /* 0x000fe20003f4e200 */
[----:B------:R-:W-:Y:S01]  /*56d0*/  IMAD.MOV.U32 R50, RZ, RZ, R8 ;  /* 0x000000ffff327224 */ /* 0x000fe200078e0008 */
[----:B------:R-:W-:Y:S01]  /*56e0*/  MOV R40, R42 ;  /* 0x0000002a00287202 */ /* 0x000fe20000000f00 */
[----:B------:R-:W-:Y:S01]  /*56f0*/  IMAD.MOV.U32 R52, RZ, RZ, 0x1 ;  /* 0x00000001ff347424 */ /* 0x000fe200078e00ff */
[----:B------:R-:W-:Y:S01]  /*5700*/  FSETP.GEU.AND P4, PT, |R51|, 1.469367938527859385e-39, PT ;  /* 0x001000003300780b */ /* 0x000fe20003f8e200 */
[----:B------:R-:W-:Y:S01]  /*5710*/  IMAD.MOV.U32 R54, RZ, RZ, R50 ;  /* 0x000000ffff367224 */ /* 0x000fe200078e0032 */
[----:B------:R-:W-:Y:S01]  /*5720*/  LOP3.LUT R43, R41, 0x800fffff, RZ, 0xc0, !PT ;  /* 0x800fffff292b7812 */ /* 0x000fe200078ec0ff */
[----:B------:R-:W-:Y:S01]  /*5730*/  BSSY.RECONVERGENT B0, `(.L_x_94) ;  /* 0x0000056000007945 */ /* 0x000fe20003800200 */
[----:B------:R-:W-:Y:S02]  /*5740*/  LOP3.LUT R7, R51, 0x7ff00000, RZ, 0xc0, !PT ;  /* 0x7ff0000033077812 */ /* 0x000fe400078ec0ff */
[----:B------:R-:W-:-:S02]  /*5750*/  LOP3.LUT R43, R43, 0x3ff00000, RZ, 0xfc, !PT ;  /* 0x3ff000002b2b7812 */ /* 0x000fc400078efcff */
[----:B------:R-:W-:Y:S01]  /*5760*/  LOP3.LUT R10, R41, 0x7ff00000, RZ, 0xc0, !PT ;  /* 0x7ff00000290a7812 */ /* 0x000fe200078ec0ff */
[----:B------:R-:W-:-:S03]  /*5770*/  @!P2 DMUL R42, R40, 8.98846567431157953865e+307 ;  /* 0x7fe00000282aa828 */ /* 0x000fc60000000000 */
[----:B------:R-:W-:Y:S01]  /*5780*/  ISETP.GE.U32.AND P3, PT, R7, R10, PT ;  /* 0x0000000a0700720c */ /* 0x000fe20003f66070 */
[----:B------:R-:W-:Y:S01]  /*5790*/  @!P4 IMAD.MOV.U32 R56, RZ, RZ, RZ ;  /* 0x000000ffff38c224 */ /* 0x000fe200078e00ff */
[----:B------:R-:W-:Y:S01]  /*57a0*/  @!P4 LOP3.LUT R8, R41, 0x7ff00000, RZ, 0xc0, !PT ;  /* 0x7ff000002908c812 */ /* 0x000fe200078ec0ff */
[----:B------:R-:W0:Y:S03]  /*57b0*/  MUFU.RCP64H R53, R43 ;  /* 0x0000002b00357308 */ /* 0x000e260000001800 */
[----:B------:R-:W-:Y:S01]  /*57c0*/  @!P4 ISETP.GE.U32.AND P5, PT, R7, R8, PT ;  /* 0x000000080700c20c */ /* 0x000fe20003fa6070 */
[----:B------:R-:W-:Y:S01]  /*57d0*/  IMAD.MOV.U32 R8, RZ, RZ, 0x1ca00000 ;  /* 0x1ca00000ff087424 */ /* 0x000fe200078e00ff */
[----:B------:R-:W-:-:S04]  /*57e0*/  @!P2 LOP3.LUT R10, R43, 0x7ff00000, RZ, 0xc0, !PT ;  /* 0x7ff000002b0aa812 */ /* 0x000fc800078ec0ff */
[C---:B------:R-:W-:Y:S02]  /*57f0*/  @!P4 SEL R9, R8.reuse, 0x63400000, !P5 ;  /* 0x634000000809c807 */ /* 0x040fe40006800000 */
[----:B------:R-:W-:Y:S02]  /*5800*/  SEL R11, R8, 0x63400000, !P3 ;  /* 0x63400000080b7807 */ /* 0x000fe40005800000 */
[--C-:B------:R-:W-:Y:S02]  /*5810*/  @!P4 LOP3.LUT R9, R9, 0x80000000, R51.reuse, 0xf8, !PT ;  /* 0x800000000909c812 */ /* 0x100fe400078ef833 */
[----:B------:R-:W-:Y:S02]  /*5820*/  LOP3.LUT R55, R11, 0x800fffff, R51, 0xf8, !PT ;  /* 0x800fffff0b377812 */ /* 0x000fe400078ef833 */
[----:B------:R-:W-:Y:S02]  /*5830*/  @!P4 LOP3.LUT R57, R9, 0x100000, RZ, 0xfc, !PT ;  /* 0x001000000939c812 */ /* 0x000fe400078efcff */
[----:B------:R-:W-:-:S04]  /*5840*/  MOV R9, R7 ;  /* 0x0000000700097202 */ /* 0x000fc80000000f00 */
[----:B------:R-:W-:Y:S02]  /*5850*/  @!P4 DFMA R54, R54, 2, -R56 ;  /* 0x400000003636c82b */ /* 0x000fe40000000838 */
[----:B0-----:R-:W-:-:S08]  /*5860*/  DFMA R56, R52, -R42, 1 ;  /* 0x3ff000003438742b */ /* 0x001fd0000000082a */
[----:B------:R-:W-:Y:S01]  /*5870*/  DFMA R56, R56, R56, R56 ;  /* 0x000000383838722b */ /* 0x000fe20000000038 */
[----:B------:R-:W-:-:S05]  /*5880*/  @!P4 LOP3.LUT R9, R55, 0x7ff00000, RZ, 0xc0, !PT ;  /* 0x7ff000003709c812 */ /* 0x000fca00078ec0ff */
[----:B------:R-:W-:Y:S02]  /*5890*/  VIADD R11, R9, 0xffffffff ;  /* 0xffffffff090b7836 */ /* 0x000fe40000000000 */
[----:B------:R-:W-:-:S03]  /*58a0*/  DFMA R52, R52, R56, R52 ;  /* 0x000000383434722b */ /* 0x000fc60000000034 */
[----:B------:R-:W-:Y:S01]  /*58b0*/  ISETP.GT.U32.AND P2, PT, R11, 0x7feffffe, PT ;  /* 0x7feffffe0b00780c */ /* 0x000fe20003f44070 */
[----:B------:R-:W-:-:S04]  /*58c0*/  VIADD R11, R10, 0xffffffff ;  /* 0xffffffff0a0b7836 */ /* 0x000fc80000000000 */
[----:B------:R-:W-:Y:S01]  /*58d0*/  DFMA R58, R52, -R42, 1 ;  /* 0x3ff00000343a742b */ /* 0x000fe2000000082a */
[----:B------:R-:W-:-:S07]  /*58e0*/  ISETP.GT.U32.OR P2, PT, R11, 0x7feffffe, P2 ;  /* 0x7feffffe0b00780c */ /* 0x000fce0001744470 */
[----:B------:R-:W-:-:S08]  /*58f0*/  DFMA R58, R52, R58, R52 ;  /* 0x0000003a343a722b */ /* 0x000fd00000000034 */
[----:B------:R-:W-:-:S08]  /*5900*/  DMUL R56, R58, R54 ;  /* 0x000000363a387228 */ /* 0x000fd00000000000 */
[----:B------:R-:W-:-:S08]  /*5910*/  DFMA R52, R56, -R42, R54 ;  /* 0x8000002a3834722b */ /* 0x000fd00000000036 */
[----:B------:R-:W-:Y:S01]  /*5920*/  DFMA R52, R58, R52, R56 ;  /* 0x000000343a34722b */ /* 0x000fe20000000038 */
[----:B------:R-:W-:Y:S10]  /*5930*/  @P2 BRA `(.L_x_95) ;  /* 0x0000000000742947 */ /* 0x000ff40003800000 */
[----:B------:R-:W-:-:S04]  /*5940*/  LOP3.LUT R10, R41, 0x7ff00000, RZ, 0xc0, !PT ;  /* 0x7ff00000290a7812 */ /* 0x000fc800078ec0ff */
[CC--:B------:R-:W-:Y:S02]  /*5950*/  ISETP.GE.U32.AND P2, PT, R7.reuse, R10.reuse, PT ;  /* 0x0000000a0700720c */ /* 0x0c0fe40003f46070 */
[----:B------:R-:W-:Y:S02]  /*5960*/  VIADDMNMX R7, R7, -R10, 0xb9600000, !PT ;  /* 0xb960000007077446 */ /* 0x000fe4000780090a */
[----:B------:R-:W-:Y:S02]  /*5970*/  SEL R8, R8, 0x63400000, !P2 ;  /* 0x6340000008087807 */ /* 0x000fe40005000000 */
[----:B------:R-:W-:-:S05]  /*5980*/  VIMNMX R7, PT, PT, R7, 0x46a00000, PT ;  /* 0x46a0000007077848 */ /* 0x000fca0003fe0100 */
[----:B------:R-:W-:Y:S01]  /*5990*/  IMAD.IADD R7, R7, 0x1, -R8 ;  /* 0x0000000107077824 */ /* 0x000fe200078e0a08 */
[----:B------:R-:W-:-:S03]  /*59a0*/  MOV R8, RZ ;  /* 0x000000ff00087202 */ /* 0x000fc60000000f00 */
[----:B------:R-:W-:-:S06]  /*59b0*/  VIADD R9, R7, 0x7fe00000 ;  /* 0x7fe0000007097836 */ /* 0x000fcc0000000000 */
[----:B------:R-:W-:-:S10]  /*59c0*/  DMUL R56, R52, R8 ;  /* 0x0000000834387228 */ /* 0x000fd40000000000 */
[----:B------:R-:W-:-:S13]  /*59d0*/  FSETP.GTU.AND P2, PT, |R57|, 1.469367938527859385e-39, PT ;  /* 0x001000003900780b */ /* 0x000fda0003f4c200 */
[----:B------:R-:W-:Y:S05]  /*59e0*/  @P2 BRA `(.L_x_96) ;  /* 0x0000000000a82947 */ /* 0x000fea0003800000 */
[----:B------:R-:W-:Y:S01]  /*59f0*/  DFMA R42, R52, -R42, R54 ;  /* 0x8000002a342a722b */ /* 0x000fe20000000036 */
[----:B------:R-:W-:-:S09]  /*5a00*/  IMAD.MOV.U32 R8, RZ, RZ, RZ ;  /* 0x000000ffff087224 */ /* 0x000fd200078e00ff */
[C---:B------:R-:W-:Y:S02]  /*5a10*/  FSETP.NEU.AND P2, PT, R43.reuse, RZ, PT ;  /* 0x000000ff2b00720b */ /* 0x040fe40003f4d000 */
[----:B------:R-:W-:-:S04]  /*5a20*/  LOP3.LUT R40, R43, 0x80000000, R41, 0x48, !PT ;  /* 0x800000002b287812 */ /* 0x000fc800078e4829 */
[----:B------:R-:W-:-:S07]  /*5a30*/  LOP3.LUT R9, R40, R9, RZ, 0xfc, !PT ;  /* 0x0000000928097212 */ /* 0x000fce00078efcff */
[----:B------:R-:W-:Y:S05]  /*5a40*/  @!P2 BRA `(.L_x_96) ;  /* 0x000000000090a947 */ /* 0x000fea0003800000 */
[----:B------:R-:W-:Y:S01]  /*5a50*/  IMAD.MOV R11, RZ, RZ, -R7 ;  /* 0x000000ffff0b7224 */ /* 0x000fe200078e0a07 */
[----:B------:R-:W-:Y:S01]  /*5a60*/  DMUL.RP R8, R52, R8 ;  /* 0x0000000834087228 */ /* 0x000fe20000008000 */
[----:B------:R-:W-:Y:S01]  /*5a70*/  IMAD.MOV.U32 R10, RZ, RZ, RZ ;  /* 0x000000ffff0a7224 */ /* 0x000fe200078e00ff */
[----:B------:R-:W-:-:S05]  /*5a80*/  IADD3 R7, PT, PT, -R7, -0x43300000, RZ ;  /* 0xbcd0000007077810 */ /* 0x000fca0007ffe1ff */
[----:B------:R-:W-:-:S03]  /*5a90*/  DFMA R10, R56, -R10, R52 ;  /* 0x8000000a380a722b */ /* 0x000fc60000000034 */
[----:B------:R-:W-:-:S07]  /*5aa0*/  LOP3.LUT R40, R9, R40, RZ, 0x3c, !PT ;  /* 0x0000002809287212 */ /* 0x000fce00078e3cff */
[----:B------:R-:W-:-:S04]  /*5ab0*/  FSETP.NEU.AND P2, PT, |R11|, R7, PT ;  /* 0x000000070b00720b */ /* 0x000fc80003f4d200 */
[----:B------:R-:W-:Y:S02]  /*5ac0*/  FSEL R8, R8, R56, !P2 ;  /* 0x0000003808087208 */ /* 0x000fe40005000000 */
[----:B------:R-:W-:-:S03]  /*5ad0*/  FSEL R9, R40, R57, !P2 ;  /* 0x0000003928097208 */ /* 0x000fc60005000000 */
[----:B------:R-:W-:Y:S01]  /*5ae0*/  IMAD.MOV.U32 R56, RZ, RZ, R8 ;  /* 0x000000ffff387224 */ /* 0x000fe200078e0008 */
[----:B------:R-:W-:Y:S01]  /*5af0*/  MOV R57, R9 ;  /* 0x0000000900397202 */ /* 0x000fe20000000f00 */
[----:B------:R-:W-:Y:S06]  /*5b00*/  BRA `(.L_x_96) ;  /* 0x0000000000607947 */ /* 0x000fec0003800000 */
.L_x_95:
[----:B------:R-:W-:-:S14]  /*5b10*/  DSETP.NAN.AND P2, PT, R50, R50, PT ;  /* 0x000000323200722a */ /* 0x000fdc0003f48000 */
[----:B------:R-:W-:Y:S05]  /*5b20*/  @P2 BRA `(.L_x_97) ;  /* 0x00000000004c2947 */ /* 0x000fea0003800000 */
[----:B------:R-:W-:-:S14]  /*5b30*/  DSETP.NAN.AND P2, PT, R40, R40, PT ;  /* 0x000000282800722a */ /* 0x000fdc0003f48000 */
[----:B------:R-:W-:Y:S05]  /*5b40*/  @P2 BRA `(.L_x_98) ;  /* 0x0000000000342947 */ /* 0x000fea0003800000 */
[----:B------:R-:W-:Y:S01]  /*5b50*/  ISETP.NE.AND P2, PT, R9, R10, PT ;  /* 0x0000000a0900720c */ /* 0x000fe20003f45270 */
[----:B------:R-:W-:Y:S02]  /*5b60*/  IMAD.MOV.U32 R56, RZ, RZ, 0x0 ;  /* 0x00000000ff387424 */ /* 0x000fe400078e00ff */
[----:B------:R-:W-:-:S10]  /*5b70*/  IMAD.MOV.U32 R57, RZ, RZ, -0x80000 ;  /* 0xfff80000ff397424 */ /* 0x000fd400078e00ff */
[----:B------:R-:W-:Y:S05]  /*5b80*/  @!P2 BRA `(.L_x_96) ;  /* 0x000000000040a947 */ /* 0x000fea0003800000 */
[----:B------:R-:W-:Y:S02]  /*5b90*/  ISETP.NE.AND P2, PT, R9, 0x7ff00000, PT ;  /* 0x7ff000000900780c */ /* 0x000fe40003f45270 */
[----:B------:R-:W-:Y:S02]  /*5ba0*/  LOP3.LUT R41, R51, 0x80000000, R41, 0x48, !PT ;  /* 0x8000000033297812 */ /* 0x000fe400078e4829 */
[----:B------:R-:W-:-:S13]  /*5bb0*/  ISETP.EQ.OR P2, PT, R10, RZ, !P2 ;  /* 0x000000ff0a00720c */ /* 0x000fda0005742670 */
[----:B------:R-:W-:Y:S01]  /*5bc0*/  @P2 LOP3.LUT R7, R41, 0x7ff00000, RZ, 0xfc, !PT ;  /* 0x7ff0000029072812 */ /* 0x000fe200078efcff */
[----:B------:R-:W-:Y:S01]  /*5bd0*/  @!P2 IMAD.MOV.U32 R56, RZ, RZ, RZ ;  /* 0x000000ffff38a224 */ /* 0x000fe200078e00ff */
[----:B------:R-:W-:Y:S01]  /*5be0*/  @P2 MOV R56, RZ ;  /* 0x000000ff00382202 */ /* 0x000fe20000000f00 */
[----:B------:R-:W-:Y:S02]  /*5bf0*/  @!P2 IMAD.MOV.U32 R57, RZ, RZ, R41 ;  /* 0x000000ffff39a224 */ /* 0x000fe400078e0029 */
[----:B------:R-:W-:Y:S01]  /*5c00*/  @P2 IMAD.MOV.U32 R57, RZ, RZ, R7 ;  /* 0x000000ffff392224 */ /* 0x000fe200078e0007 */
[----:B------:R-:W-:Y:S06]  /*5c10*/  BRA `(.L_x_96) ;  /* 0x00000000001c7947 */ /* 0x000fec0003800000 */
.L_x_98:
[----:B------:R-:W-:Y:S01]  /*5c20*/  LOP3.LUT R7, R41, 0x80000, RZ, 0xfc, !PT ;  /* 0x0008000029077812 */ /* 0x000fe200078efcff */
[----:B------:R-:W-:-:S04]  /*5c30*/  IMAD.MOV.U32 R56, RZ, RZ, R40 ;  /* 0x000000ffff387224 */ /* 0x000fc800078e0028 */
[----:B------:R-:W-:Y:S01]  /*5c40*/  IMAD.MOV.U32 R57, RZ, RZ, R7 ;  /* 0x000000ffff397224 */ /* 0x000fe200078e0007 */
[----:B------:R-:W-:Y:S06]  /*5c50*/  BRA `(.L_x_96) ;  /* 0x00000000000c7947 */ /* 0x000fec0003800000 */
.L_x_97:
[----:B------:R-:W-:Y:S01]  /*5c60*/  LOP3.LUT R7, R51, 0x80000, RZ, 0xfc, !PT ;  /* 0x0008000033077812 */ /* 0x000fe200078efcff */
[----:B------:R-:W-:-:S03]  /*5c70*/  IMAD.MOV.U32 R56, RZ, RZ, R50 ;  /* 0x000000ffff387224 */ /* 0x000fc600078e0032 */
[----:B------:R-:W-:-:S07]  /*5c80*/  MOV R57, R7 ;  /* 0x0000000700397202 */ /* 0x000fce0000000f00 */
.L_x_96:
[----:B------:R-:W-:Y:S05]  /*5c90*/  BSYNC.RECONVERGENT B0 ;  /* 0x0000000000007941 */ /* 0x000fea0003800200 */
.L_x_94:
[----:B------:R-:W-:Y:S02]  /*5ca0*/  IMAD.MOV.U32 R10, RZ, RZ, R6 ;  /* 0x000000ffff0a7224 */ /* 0x000fe400078e0006 */
[----:B------:R-:W-:Y:S02]  /*5cb0*/  IMAD.MOV.U32 R11, RZ, RZ, 0x0 ;  /* 0x00000000ff0b7424 */ /* 0x000fe400078e00ff */
[----:B------:R-:W-:Y:S02]  /*5cc0*/  IMAD.MOV.U32 R8, RZ, RZ, R56 ;  /* 0x000000ffff087224 */ /* 0x000fe400078e0038 */
[----:B------:R-:W-:Y:S01]  /*5cd0*/  IMAD.MOV.U32 R7, RZ, RZ, R57 ;  /* 0x000000ffff077224 */ /* 0x000fe200078e0039 */
[----:B------:R-:W-:Y:S06]  /*5ce0*/  RET.REL.NODEC R10 `(_Z13render_kernel4vec3S_iidP4trigiS_P6uchar4) ;  /* 0xffffffa00ac47950 */ /* 0x000fec0003c3ffff */
        .weak           $__internal_2_$__cuda_sm20_dsqrt_rn_f64_mediumpath_v1
        .type           $__internal_2_$__cuda_sm20_dsqrt_rn_f64_mediumpath_v1,@function
        .size           $__internal_2_$__cuda_sm20_dsqrt_rn_f64_mediumpath_v1,($_Z13render_kernel4vec3S_iidP4trigiS_P6uchar4$__internal_trig_reduction_slowpathd - $__internal_2_$__cuda_sm20_dsqrt_rn_f64_mediumpath_v1)
$__internal_2_$__cuda_sm20_dsqrt_rn_f64_mediumpath_v1:
[----:B------:R-:W-:Y:S01]  /*5cf0*/  ISETP.GE.U32.AND P0, PT, R10, -0x3400000, PT ;  /* 0xfcc000000a00780c */ /* 0x000fe20003f06070 */
[----:B------:R-:W-:Y:S01]  /*5d00*/  BSSY.RECONVERGENT B2, `(.L_x_99) ;  /* 0x0000024000027945 */ /* 0x000fe20003800200 */
[----:B------:R-:W-:-:S11]  /*5d10*/  MOV R10, R34 ;  /* 0x00000022000a7202 */ /* 0x000fd60000000f00 */
[----:B------:R-:W-:Y:S05]  /*5d20*/  @!P0 BRA `(.L_x_100) ;  /* 0x0000000000208947 */ /* 0x000fea0003800000 */
[----:B------:R-:W-:-:S10]  /*5d30*/  DFMA.RM R8, R24, R8, R6 ;  /* 0x000000081808722b */ /* 0x000fd40000004006 */
[----:B------:R-:W-:-:S05]  /*5d40*/  IADD3 R6, P0, PT, R8, 0x1, RZ ;  /* 0x0000000108067810 */ /* 0x000fca0007f1e0ff */
[----:B------:R-:W-:-:S06]  /*5d50*/  IMAD.X R7, RZ, RZ, R9, P0 ;  /* 0x000000ffff077224 */ /* 0x000fcc00000e0609 */
[----:B------:R-:W-:-:S08]  /*5d60*/  DFMA.RP R10, -R8, R6, R10 ;  /* 0x00000006080a722b */ /* 0x000fd0000000810a */
[----:B------:R-:W-:-:S06]  /*5d70*/  DSETP.GT.AND P0, PT, R10, RZ, PT ;  /* 0x000000ff0a00722a */ /* 0x000fcc0003f04000 */
[----:B------:R-:W-:Y:S02]  /*5d80*/  FSEL R6, R6, R8, P0 ;  /* 0x0000000806067208 */ /* 0x000fe40000000000 */
[----:B------:R-:W-:Y:S01]  /*5d90*/  FSEL R7, R7, R9, P0 ;  /* 0x0000000907077208 */ /* 0x000fe20000000000 */
[----:B------:R-:W-:Y:S06]  /*5da0*/  BRA `(.L_x_101) ;  /* 0x0000000000647947 */ /* 0x000fec0003800000 */
.L_x_100:
[----:B------:R-:W-:-:S14]  /*5db0*/  DSETP.NE.AND P0, PT, R10, RZ, PT ;  /* 0x000000ff0a00722a */ /* 0x000fdc0003f05000 */
[----:B------:R-:W-:Y:S05]  /*5dc0*/  @!P0 BRA `(.L_x_102) ;  /* 0x0000000000588947 */ /* 0x000fea0003800000 */
[----:B------:R-:W-:-:S13]  /*5dd0*/  ISETP.GE.AND P0, PT, R11, RZ, PT ;  /* 0x000000ff0b00720c */ /* 0x000fda0003f06270 */
[----:B------:R-:W-:Y:S02]  /*5de0*/  @!P0 IMAD.MOV.U32 R6, RZ, RZ, 0x0 ;  /* 0x00000000ff068424 */ /* 0x000fe400078e00ff */
[----:B------:R-:W-:Y:S01]  /*5df0*/  @!P0 IMAD.MOV.U32 R7, RZ, RZ, -0x80000 ;  /* 0xfff80000ff078424 */ /* 0x000fe200078e00ff */
[----:B------:R-:W-:Y:S06]  /*5e00*/  @!P0 BRA `(.L_x_101) ;  /* 0x00000000004c8947 */ /* 0x000fec0003800000 */
[----:B------:R-:W-:-:S13]  /*5e10*/  ISETP.GT.AND P0, PT, R11, 0x7fefffff, PT ;  /* 0x7fefffff0b00780c */ /* 0x000fda0003f04270 */
[----:B------:R-:W-:Y:S05]  /*5e20*/  @P0 BRA `(.L_x_102) ;  /* 0x0000000000400947 */ /* 0x000fea0003800000 */
[----:B------:R-:W-:Y:S01]  /*5e30*/  DMUL R10, R10, 8.11296384146066816958e+31 ;  /* 0x469000000a0a7828 */ /* 0x000fe20000000000 */
[----:B------:R-:W-:Y:S01]  /*5e40*/  IMAD.MOV.U32 R8, RZ, RZ, RZ ;  /* 0x000000ffff087224 */ /* 0x000fe200078e00ff */
[----:B------:R-:W-:Y:S01]  /*5e50*/  MOV R24, 0x0 ;  /* 0x0000000000187802 */ /* 0x000fe20000000f00 */
[----:B------:R-:W-:-:S03]  /*5e60*/  IMAD.MOV.U32 R25, RZ, RZ, 0x3fd80000 ;  /* 0x3fd80000ff197424 */ /* 0x000fc600078e00ff */
[----:B------:R-:W0:Y:S02]  /*5e70*/  MUFU.RSQ64H R9, R11 ;  /* 0x0000000b00097308 */ /* 0x000e240000001c00 */
[----:B0-----:R-:W-:-:S08]  /*5e80*/  DMUL R6, R8, R8 ;  /* 0x0000000808067228 */ /* 0x001fd00000000000 */
[----:B------:R-:W-:-:S08]  /*5e90*/  DFMA R6, R10, -R6, 1 ;  /* 0x3ff000000a06742b */ /* 0x000fd00000000806 */
[----:B------:R-:W-:Y:S02]  /*5ea0*/  DFMA R24, R6, R24, 0.5 ;  /* 0x3fe000000618742b */ /* 0x000fe40000000018 */
[----:B------:R-:W-:-:S08]  /*5eb0*/  DMUL R6, R8, R6 ;  /* 0x0000000608067228 */ /* 0x000fd00000000000 */
[----:B------:R-:W-:-:S08]  /*5ec0*/  DFMA R24, R24, R6, R8 ;  /* 0x000000061818722b */ /* 0x000fd00000000008 */
[----:B------:R-:W-:Y:S02]  /*5ed0*/  DMUL R6, R10, R24 ;  /* 0x000000180a067228 */ /* 0x000fe40000000000 */
[----:B------:R-:W-:-:S06]  /*5ee0*/  VIADD R25, R25, 0xfff00000 ;  /* 0xfff0000019197836 */ /* 0x000fcc0000000000 */
[----:B------:R-:W-:-:S08]  /*5ef0*/  DFMA R8, R6, -R6, R10 ;  /* 0x800000060608722b */ /* 0x000fd0000000000a */
[----:B------:R-:W-:-:S10]  /*5f00*/  DFMA R6, R24, R8, R6 ;  /* 0x000000081806722b */ /* 0x000fd40000000006 */
[----:B------:R-:W-:Y:S01]  /*5f10*/  VIADD R7, R7, 0xfcb00000 ;  /* 0xfcb0000007077836 */ /* 0x000fe20000000000 */
[----:B------:R-:W-:Y:S06]  /*5f20*/  BRA `(.L_x_101) ;  /* 0x0000000000047947 */ /* 0x000fec0003800000 */
.L_x_102:
[----:B------:R-:W-:-:S11]  /*5f30*/  DADD R6, R10, R10 ;  /* 0x000000000a067229 */ /* 0x000fd6000000000a */
.L_x_101:
[----:B------:R-:W-:Y:S05]  /*5f40*/  BSYNC.RECONVERGENT B2 ;  /* 0x0000000000027941 */ /* 0x000fea0003800200 */
.L_x_99:
[----:B------:R-:W-:Y:S01]  /*5f50*/  IMAD.MOV.U32 R24, RZ, RZ, R6 ;  /* 0x000000ffff187224 */ /* 0x000fe200078e0006 */
[----:B------:R-:W-:Y:S01]  /*5f60*/  MOV R25, R7 ;  /* 0x0000000700197202 */ /* 0x000fe20000000f00 */
[----:B------:R-:W-:Y:S02]  /*5f70*/  IMAD.MOV.U32 R6, RZ, RZ, R0 ;  /* 0x000000ffff067224 */ /* 0x000fe400078e0000 */
[----:B------:R-:W-:-:S04]  /*5f80*/  IMAD.MOV.U32 R7, RZ, RZ, 0x0 ;  /* 0x00000000ff077424 */ /* 0x000fc800078e00ff */
[----:B------:R-:W-:Y:S05]  /*5f90*/  RET.REL.NODEC R6 `(_Z13render_kernel4vec3S_iidP4trigiS_P6uchar4) ;  /* 0xffffffa006187950 */ /* 0x000fea0003c3ffff */
        .type           $_Z13render_kernel4vec3S_iidP4trigiS_P6uchar4$__internal_trig_reduction_slowpathd,@function
        .size           $_Z13render_kernel4vec3S_iidP4trigiS_P6uchar4$__internal_trig_reduction_slowpathd,(.L_x_114 - $_Z13render_kernel4vec3S_iidP4trigiS_P6uchar4$__internal_trig_reduction_slowpathd)
$_Z13render_kernel4vec3S_iidP4trigiS_P6uchar4$__internal_trig_reduction_slowpathd:
[--C-:B------:R-:W-:Y:S01]  /*5fa0*/  SHF.R.U32.HI R13, RZ, 0x14, R12.reuse ;  /* 0x00000014ff0d7819 */ /* 0x100fe2000001160c */
[----:B------:R-:W-:Y:S02]  /*5fb0*/  IMAD.MOV.U32 R7, RZ, RZ, R12 ;  /* 0x000000ffff077224 */ /* 0x000fe400078e000c */
[----:B------:R-:W-:Y:S01]  /*5fc0*/  IMAD.MOV.U32 R0, RZ, RZ, RZ ;  /* 0x000000ffff007224 */ /* 0x000fe200078e00ff */
[----:B------:R-:W-:-:S04]  /*5fd0*/  LOP3.LUT R2, R13, 0x7ff, RZ, 0xc0, !PT ;  /* 0x000007ff0d027812 */ /* 0x000fc800078ec0ff */
[----:B------:R-:W-:-:S13]  /*5fe0*/  ISETP.NE.AND P0, PT, R2, 0x7ff, PT ;  /* 0x000007ff0200780c */ /* 0x000fda0003f05270 */
[----:B------:R-:W-:Y:S05]  /*5ff0*/  @!P0 BRA `(.L_x_103) ;  /* 0x0000000800448947 */ /* 0x000fea0003800000 */
[----:B------:R-:W-:Y:S01]  /*6000*/  IADD3 R0, PT, PT, R2, -0x400, RZ ;  /* 0xfffffc0002007810 */ /* 0x000fe20007ffe0ff */
[----:B------:R-:W-:Y:S01]  /*6010*/  BSSY.RECONVERGENT B2, `(.L_x_104) ;  /* 0x000002e000027945 */ /* 0x000fe20003800200 */
[----:B------:R-:W-:Y:S02]  /*6020*/  CS2R R18, SRZ ;  /* 0x0000000000127805 */ /* 0x000fe4000001ff00 */
[----:B------:R-:W-:Y:S02]  /*6030*/  SHF.R.U32.HI R17, RZ, 0x6, R0 ;  /* 0x00000006ff117819 */ /* 0x000fe40000011600 */
[----:B------:R-:W-:Y:S02]  /*6040*/  ISETP.GE.U32.AND P0, PT, R0, 0x80, PT ;  /* 0x000000800000780c */ /* 0x000fe40003f06070 */
[C---:B------:R-:W-:Y:S02]  /*6050*/  IADD3 R0, PT, PT, -R17.reuse, 0x13, RZ ;  /* 0x0000001311007810 */ /* 0x040fe40007ffe1ff */
[----:B------:R-:W-:-:S02]  /*6060*/  IADD3 R2, PT, PT, -R17, 0xf, RZ ;  /* 0x0000000f11027810 */ /* 0x000fc40007ffe1ff */
[----:B------:R-:W-:-:S04]  /*6070*/  SEL R14, R0, 0x12, P0 ;  /* 0x00000012000e7807 */ /* 0x000fc80000000000 */
[----:B------:R-:W-:-:S13]  /*6080*/  ISETP.GE.AND P0, PT, R2, R14, PT ;  /* 0x0000000e0200720c */ /* 0x000fda0003f06270 */
[----:B------:R-:W-:Y:S05]  /*6090*/  @P0 BRA `(.L_x_105) ;  /* 0x0000000000940947 */ /* 0x000fea0003800000 */
[----:B------:R-:W0:Y:S01]  /*60a0*/  LDC.64 R20, c[0x0][0x358] ;  /* 0x0000d600ff147b82 */ /* 0x000e220000000a00 */
[C---:B------:R-:W-:Y:S01]  /*60b0*/  SHF.L.U64.HI R3, R8.reuse, 0xb, R7 ;  /* 0x0000000b08037819 */ /* 0x040fe20000010207 */
[----:B------:R-:W-:Y:S01]  /*60c0*/  BSSY.RECONVERGENT B3, `(.L_x_106) ;  /* 0x0000021000037945 */ /* 0x000fe20003800200 */
[----:B------:R-:W-:Y:S01]  /*60d0*/  IMAD.SHL.U32 R15, R8, 0x800, RZ ;  /* 0x00000800080f7824 */ /* 0x000fe200078e00ff */
[----:B------:R-:W-:Y:S01]  /*60e0*/  IADD3 R0, PT, PT, RZ, -R17, -R14 ;  /* 0x80000011ff007210 */ /* 0x000fe20007ffe80e */
[----:B------:R-:W-:Y:S01]  /*60f0*/  IMAD.MOV.U32 R9, RZ, RZ, R2 ;  /* 0x000000ffff097224 */ /* 0x000fe200078e0002 */
[----:B------:R-:W-:Y:S01]  /*6100*/  CS2R R18, SRZ ;  /* 0x0000000000127805 */ /* 0x000fe2000001ff00 */
[----:B------:R-:W-:Y:S01]  /*6110*/  IMAD.MOV.U32 R8, RZ, RZ, RZ ;  /* 0x000000ffff087224 */ /* 0x000fe200078e00ff */
[----:B------:R-:W-:-:S07]  /*6120*/  LOP3.LUT R23, R3, 0x80000000, RZ, 0xfc, !PT ;  /* 0x8000000003177812 */ /* 0x000fce00078efcff */
.L_x_107:
[----:B------:R-:W1:Y:S01]  /*6130*/  LDC.64 R2, c[0x4][RZ] ;  /* 0x01000000ff027b82 */ /* 0x000e620000000a00 */
[----:B0-----:R-:W-:Y:S02]  /*6140*/  R2UR UR4, R20 ;  /* 0x00000000140472ca */ /* 0x001fe400000e0000 */
[----:B------:R-:W-:Y:S01]  /*6150*/  R2UR UR5, R21 ;  /* 0x00000000150572ca */ /* 0x000fe200000e0000 */
[----:B-1----:R-:W-:-:S12]  /*6160*/  IMAD.WIDE R2, R9, 0x8, R2 ;  /* 0x0000000809027825 */ /* 0x002fd800078e0202 */
[----:B------:R-:W2:Y:S01]  /*6170*/  LDG.E.64.CONSTANT R2, desc[UR4][R2.64] ;  /* 0x0000000402027981 */ /* 0x000ea2000c1e9b00 */
[----:B------:R-:W-:Y:S01]  /*6180*/  VIADD R0, R0, 0x1 ;  /* 0x0000000100007836 */ /* 0x000fe20000000000 */
[----:B------:R-:W-:Y:S01]  /*6190*/  IADD3 R9, PT, PT, R9, 0x1, RZ ;  /* 0x0000000109097810 */ /* 0x000fe20007ffe0ff */
[----:B--2---:R-:W-:-:S04]  /*61a0*/  IMAD.WIDE.U32 R6, P2, R2, R15, R18 ;  /* 0x0000000f02067225 */ /* 0x004fc80007840012 */
[----:B------:R-:W-:Y:S02]  /*61b0*/  IMAD R11, R2, R23, RZ ;  /* 0x00000017020b7224 */ /* 0x000fe400078e02ff */
[CC--:B------:R-:W-:Y:S02]  /*61c0*/  IMAD R16, R3.reuse, R15.reuse, RZ ;  /* 0x0000000f03107224 */ /* 0x0c0fe400078e02ff */
[----:B------:R-:W-:Y:S01]  /*61d0*/  IMAD.HI.U32 R19, R3, R15, RZ ;  /* 0x0000000f03137227 */ /* 0x000fe200078e00ff */
[----:B------:R-:W-:-:S03]  /*61e0*/  IADD3 R7, P0, PT, R11, R7, RZ ;  /* 0x000000070b077210 */ /* 0x000fc60007f1e0ff */
[----:B------:R-:W-:Y:S01]  /*61f0*/  IMAD R11, R8, 0x8, R1 ;  /* 0x00000008080b7824 */ /* 0x000fe200078e0201 */
[----:B------:R-:W-:Y:S01]  /*6200*/  IADD3 R7, P1, PT, R16, R7, RZ ;  /* 0x0000000710077210 */ /* 0x000fe20007f3e0ff */
[----:B------:R-:W-:-:S04]  /*6210*/  IMAD.HI.U32 R16, R2, R23, RZ ;  /* 0x0000001702107227 */ /* 0x000fc800078e00ff */
[----:B------:R1:W-:Y:S01]  /*6220*/  STL.64 [R11], R6 ;  /* 0x000000060b007387 */ /* 0x0003e20000100a00 */
[----:B------:R-:W-:Y:S01]  /*6230*/  IADD3.X R2, PT, PT, R16, RZ, RZ, P2, !PT ;  /* 0x000000ff10027210 */ /* 0x000fe200017fe4ff */
[----:B------:R-:W-:-:S03]  /*6240*/  IMAD.HI.U32 R16, R3, R23, RZ ;  /* 0x0000001703107227 */ /* 0x000fc600078e00ff */
[----:B------:R-:W-:Y:S01]  /*6250*/  IADD3.X R2, P0, PT, R19, R2, RZ, P0, !PT ;  /* 0x0000000213027210 */ /* 0x000fe2000071e4ff */
[----:B------:R-:W-:Y:S02]  /*6260*/  IMAD R3, R3, R23, RZ ;  /* 0x0000001703037224 */ /* 0x000fe400078e02ff */
[----:B------:R-:W-:-:S03]  /*6270*/  VIADD R8, R8, 0x1 ;  /* 0x0000000108087836 */ /* 0x000fc60000000000 */
[----:B------:R-:W-:Y:S01]  /*6280*/  IADD3.X R18, P1, PT, R3, R2, RZ, P1, !PT ;  /* 0x0000000203127210 */ /* 0x000fe20000f3e4ff */
[----:B------:R-:W-:Y:S01]  /*6290*/  IMAD.X R2, RZ, RZ, R16, P0 ;  /* 0x000000ffff027224 */ /* 0x000fe200000e0610 */
[----:B------:R-:W-:-:S03]  /*62a0*/  ISETP.NE.AND P0, PT, R0, -0xf, PT ;  /* 0xfffffff10000780c */ /* 0x000fc60003f05270 */
[----:B------:R-:W-:-:S10]  /*62b0*/  IMAD.X R19, RZ, RZ, R2, P1 ;  /* 0x000000ffff137224 */ /* 0x000fd400008e0602 */
[----:B-1----:R-:W-:Y:S05]  /*62c0*/  @P0 BRA `(.L_x_107) ;  /* 0xfffffffc00980947 */ /* 0x002fea000383ffff */
[----:B------:R-:W-:Y:S05]  /*62d0*/  BSYNC.RECONVERGENT B3 ;  /* 0x0000000000037941 */ /* 0x000fea0003800200 */
.L_x_106:
[----:B------:R-:W-:-:S07]  /*62e0*/  IMAD.MOV.U32 R2, RZ, RZ, R14 ;  /* 0x000000ffff027224 */ /* 0x000fce00078e000e */
.L_x_105:
[----:B------:R-:W-:Y:S05]  /*62f0*/  BSYNC.RECONVERGENT B2 ;  /* 0x0000000000027941 */ /* 0x000fea0003800200 */
.L_x_104:
[----:B------:R-:W-:Y:S01]  /*6300*/  LOP3.LUT P0, R23, R13, 0x3f, RZ, 0xc0, !PT ;  /* 0x0000003f0d177812 */ /* 0x000fe2000780c0ff */
[----:B------:R-:W-:-:S04]  /*6310*/  IMAD.IADD R0, R17, 0x1, R2 ;  /* 0x0000000111007824 */ /* 0x000fc800078e0202 */
[----:B------:R-:W-:-:S05]  /*6320*/  IMAD.U32 R21, R0, 0x8, R1 ;  /* 0x0000000800157824 */ /* 0x000fca00078e0001 */
[----:B------:R0:W-:Y:S04]  /*6330*/  STL.64 [R21+-0x78], R18 ;  /* 0xffff881215007387 */ /* 0x0001e80000100a00 */
[----:B------:R-:W2:Y:S04]  /*6340*/  @P0 LDL.64 R8, [R1+0x8] ;  /* 0x0000080001080983 */ /* 0x000ea80000100a00 */
[----:B------:R-:W3:Y:S04]  /*6350*/  LDL.64 R16, [R1+0x10] ;  /* 0x0000100001107983 */ /* 0x000ee80000100a00 */
[----:B------:R-:W4:Y:S01]  /*6360*/  LDL.64 R2, [R1+0x18] ;  /* 0x0000180001027983 */ /* 0x000f220000100a00 */
[----:B------:R-:W-:Y:S01]  /*6370*/  @P0 LOP3.LUT R0, R23, 0x3f, RZ, 0x3c, !PT ;  /* 0x0000003f17000812 */ /* 0x000fe200078e3cff */
[----:B------:R-:W-:Y:S01]  /*6380*/  BSSY.RECONVERGENT B2, `(.L_x_108) ;  /* 0x0000034000027945 */ /* 0x000fe20003800200 */
[----:B--2---:R-:W-:-:S02]  /*6390*/  @P0 SHF.R.U64 R7, R8, 0x1, R9 ;  /* 0x0000000108070819 */ /* 0x004fc40000001209 */
[----:B------:R-:W-:Y:S02]  /*63a0*/  @P0 SHF.R.U32.HI R9, RZ, 0x1, R9 ;  /* 0x00000001ff090819 */ /* 0x000fe40000011609 */
[--C-:B---3--:R-:W-:Y:S02]  /*63b0*/  @P0 SHF.R.U32.HI R15, RZ, 0x1, R17.reuse ;  /* 0x00000001ff0f0819 */ /* 0x108fe40000011611 */
[C---:B------:R-:W-:Y:S02]  /*63c0*/  @P0 SHF.R.U64 R13, R16.reuse, 0x1, R17 ;  /* 0x00000001100d0819 */ /* 0x040fe40000001211 */
[CC--:B------:R-:W-:Y:S02]  /*63d0*/  @P0 SHF.L.U32 R11, R16.reuse, R23.reuse, RZ ;  /* 0x00000017100b0219 */ /* 0x0c0fe400000006ff */
[----:B------:R-:W-:Y:S02]  /*63e0*/  @P0 SHF.R.U64 R6, R7, R0, R9 ;  /* 0x0000000007060219 */ /* 0x000fe40000001209 */
[----:B------:R-:W-:-:S02]  /*63f0*/  @P0 SHF.L.U64.HI R8, R16, R23, R17 ;  /* 0x0000001710080219 */ /* 0x000fc40000010211 */
[-C--:B------:R-:W-:Y:S02]  /*6400*/  @P0 SHF.R.U32.HI R7, RZ, R0.reuse, R9 ;  /* 0x00000000ff070219 */ /* 0x080fe40000011609 */
[----:B----4-:R-:W-:Y:S02]  /*6410*/  @P0 SHF.L.U32 R9, R2, R23, RZ ;  /* 0x0000001702090219 */ /* 0x010fe400000006ff */
[----:B------:R-:W-:Y:S02]  /*6420*/  @P0 SHF.R.U64 R14, R13, R0, R15 ;  /* 0x000000000d0e0219 */ /* 0x000fe4000000120f */
[----:B------:R-:W-:Y:S02]  /*6430*/  @P0 LOP3.LUT R16, R11, R6, RZ, 0xfc, !PT ;  /* 0x000000060b100212 */ /* 0x000fe400078efcff */
[----:B------:R-:W-:Y:S02]  /*6440*/  @P0 LOP3.LUT R17, R8, R7, RZ, 0xfc, !PT ;  /* 0x0000000708110212 */ /* 0x000fe400078efcff */
[----:B------:R-:W-:-:S02]  /*6450*/  @P0 SHF.L.U64.HI R7, R2, R23, R3 ;  /* 0x0000001702070219 */ /* 0x000fc40000010203 */
[----:B------:R-:W-:Y:S01]  /*6460*/  @P0 LOP3.LUT R2, R9, R14, RZ, 0xfc, !PT ;  /* 0x0000000e09020212 */ /* 0x000fe200078efcff */
[C---:B------:R-:W-:Y:S01]  /*6470*/  IMAD.SHL.U32 R9, R16.reuse, 0x4, RZ ;  /* 0x0000000410097824 */ /* 0x040fe200078e00ff */
[----:B------:R-:W-:Y:S02]  /*6480*/  @P0 SHF.R.U32.HI R0, RZ, R0, R15 ;  /* 0x00000000ff000219 */ /* 0x000fe4000001160f */
[----:B------:R-:W-:Y:S02]  /*6490*/  SHF.L.U64.HI R15, R16, 0x2, R17 ;  /* 0x00000002100f7819 */ /* 0x000fe40000010211 */
[----:B------:R-:W-:Y:S02]  /*64a0*/  @P0 LOP3.LUT R3, R7, R0, RZ, 0xfc, !PT ;  /* 0x0000000007030212 */ /* 0x000fe400078efcff */
[----:B------:R-:W-:Y:S02]  /*64b0*/  SHF.L.W.U32.HI R17, R17, 0x2, R2 ;  /* 0x0000000211117819 */ /* 0x000fe40000010e02 */
[----:B------:R-:W-:-:S02]  /*64c0*/  IADD3 RZ, P0, PT, RZ, -R9, RZ ;  /* 0x80000009ffff7210 */ /* 0x000fc40007f1e0ff */
[----:B------:R-:W-:Y:S02]  /*64d0*/  LOP3.LUT R6, RZ, R15, RZ, 0x33, !PT ;  /* 0x0000000fff067212 */ /* 0x000fe400078e33ff */
[----:B------:R-:W-:Y:S02]  /*64e0*/  SHF.L.W.U32.HI R0, R2, 0x2, R3 ;  /* 0x0000000202007819 */ /* 0x000fe40000010e03 */
[----:B------:R-:W-:Y:S02]  /*64f0*/  LOP3.LUT R2, RZ, R17, RZ, 0x33, !PT ;  /* 0x00000011ff027212 */ /* 0x000fe400078e33ff */
[----:B------:R-:W-:Y:S02]  /*6500*/  IADD3.X R6, P0, PT, RZ, R6, RZ, P0, !PT ;  /* 0x00000006ff067210 */ /* 0x000fe4000071e4ff */
[----:B------:R-:W-:Y:S02]  /*6510*/  LOP3.LUT R7, RZ, R0, RZ, 0x33, !PT ;  /* 0x00000000ff077212 */ /* 0x000fe400078e33ff */
[----:B------:R-:W-:-:S02]  /*6520*/  ISETP.GT.U32.AND P2, PT, R17, -0x1, PT ;  /* 0xffffffff1100780c */ /* 0x000fc40003f44070 */
[----:B------:R-:W-:Y:S02]  /*6530*/  IADD3.X R2, P1, PT, RZ, R2, RZ, P0, !PT ;  /* 0x00000002ff027210 */ /* 0x000fe4000073e4ff */
[C---:B------:R-:W-:Y:S02]  /*6540*/  ISETP.GT.AND.EX P0, PT, R0.reuse, -0x1, PT, P2 ;  /* 0xffffffff0000780c */ /* 0x040fe40003f04320 */
[----:B------:R-:W-:Y:S02]  /*6550*/  IADD3.X R7, PT, PT, RZ, R7, RZ, P1, !PT ;  /* 0x00000007ff077210 */ /* 0x000fe40000ffe4ff */
[----:B------:R-:W-:Y:S02]  /*6560*/  SEL R11, R17, R2, P0 ;  /* 0x00000002110b7207 */ /* 0x000fe40000000000 */
[----:B------:R-:W-:Y:S02]  /*6570*/  SEL R13, R0, R7, P0 ;  /* 0x00000007000d7207 */ /* 0x000fe40000000000 */
[----:B------:R-:W-:-:S02]  /*6580*/  SEL R6, R15, R6, P0 ;  /* 0x000000060f067207 */ /* 0x000fc40000000000 */
[----:B------:R-:W-:-:S03]  /*6590*/  ISETP.NE.U32.AND P1, PT, R13, RZ, PT ;  /* 0x000000ff0d00720c */ /* 0x000fc60003f25070 */
[----:B------:R-:W-:Y:S01]  /*65a0*/  @!P0 IMAD.MOV R9, RZ, RZ, -R9 ;  /* 0x000000ffff098224 */ /* 0x000fe200078e0a09 */
[----:B------:R-:W-:-:S06]  /*65b0*/  SEL R2, R11, R13, !P1 ;  /* 0x0000000d0b027207 */ /* 0x000fcc0004800000 */
[----:B------:R-:W1:Y:S02]  /*65c0*/  FLO.U32 R2, R2 ;  /* 0x0000000200027300 */ /* 0x000e6400000e0000 */
[C---:B-1----:R-:W-:Y:S02]  /*65d0*/  IADD3 R7, PT, PT, -R2.reuse, 0x1f, RZ ;  /* 0x0000001f02077810 */ /* 0x042fe40007ffe1ff */
[----:B------:R-:W-:-:S03]  /*65e0*/  IADD3 R8, PT, PT, -R2, 0x3f, RZ ;  /* 0x0000003f02087810 */ /* 0x000fc60007ffe1ff */
[----:B------:R-:W-:-:S05]  /*65f0*/  @P1 IMAD.MOV R8, RZ, RZ, R7 ;  /* 0x000000ffff081224 */ /* 0x000fca00078e0207 */
[----:B------:R-:W-:-:S13]  /*6600*/  ISETP.NE.AND P1, PT, R8, RZ, PT ;  /* 0x000000ff0800720c */ /* 0x000fda0003f25270 */
[----:B0-----:R-:W-:Y:S05]  /*6610*/  @!P1 BRA `(.L_x_109) ;  /* 0x0000000000289947 */ /* 0x001fea0003800000 */
[--C-:B------:R-:W-:Y:S02]  /*6620*/  SHF.R.U64 R7, R9, 0x1, R6.reuse ;  /* 0x0000000109077819 */ /* 0x100fe40000001206 */
[C---:B------:R-:W-:Y:S02]  /*6630*/  LOP3.LUT R2, R8.reuse, 0x3f, RZ, 0xc0, !PT ;  /* 0x0000003f08027812 */ /* 0x040fe400078ec0ff */
[----:B------:R-:W-:Y:S02]  /*6640*/  SHF.R.U32.HI R9, RZ, 0x1, R6 ;  /* 0x00000001ff097819 */ /* 0x000fe40000011606 */
[----:B------:R-:W-:Y:S02]  /*6650*/  LOP3.LUT R6, R8, 0x3f, RZ, 0xc, !PT ;  /* 0x0000003f08067812 */ /* 0x000fe400078e0cff */
[CC--:B------:R-:W-:Y:S02]  /*6660*/  SHF.L.U64.HI R13, R11.reuse, R2.reuse, R13 ;  /* 0x000000020b0d7219 */ /* 0x0c0fe4000001020d */
[----:B------:R-:W-:-:S02]  /*6670*/  SHF.L.U32 R11, R11, R2, RZ ;  /* 0x000000020b0b7219 */ /* 0x000fc400000006ff */
[-CC-:B------:R-:W-:Y:S02]  /*6680*/  SHF.R.U64 R2, R7, R6.reuse, R9.reuse ;  /* 0x0000000607027219 */ /* 0x180fe40000001209 */
[----:B------:R-:W-:Y:S02]  /*6690*/  SHF.R.U32.HI R6, RZ, R6, R9 ;  /* 0x00000006ff067219 */ /* 0x000fe40000011609 */
[----:B------:R-:W-:Y:S02]  /*66a0*/  LOP3.LUT R11, R11, R2, RZ, 0xfc, !PT ;  /* 0x000000020b0b7212 */ /* 0x000fe400078efcff */
[----:B------:R-:W-:-:S07]  /*66b0*/  LOP3.LUT R13, R13, R6, RZ, 0xfc, !PT ;  /* 0x000000060d0d7212 */ /* 0x000fce00078efcff */
.L_x_109:
[----:B------:R-:W-:Y:S05]  /*66c0*/  BSYNC.RECONVERGENT B2 ;  /* 0x0000000000027941 */ /* 0x000fea0003800200 */
.L_x_108:
[----:B------:R-:W-:-:S04]  /*66d0*/  IMAD.WIDE.U32 R14, R11, 0x2168c235, RZ ;  /* 0x2168c2350b0e7825 */ /* 0x000fc800078e00ff */
[----:B------:R-:W-:Y:S01]  /*66e0*/  IMAD.MOV.U32 R6, RZ, RZ, R15 ;  /* 0x000000ffff067224 */ /* 0x000fe200078e000f */
[----:B------:R-:W-:Y:S01]  /*66f0*/  IADD3 RZ, P1, PT, R14, R14, RZ ;  /* 0x0000000e0eff7210 */ /* 0x000fe20007f3e0ff */
[----:B------:R-:W-:Y:S02]  /*6700*/  IMAD.MOV.U32 R7, RZ, RZ, RZ ;  /* 0x000000ffff077224 */ /* 0x000fe400078e00ff */
[----:B------:R-:W-:-:S04]  /*6710*/  IMAD.HI.U32 R2, R13, -0x36f0255e, RZ ;  /* 0xc90fdaa20d027827 */ /* 0x000fc800078e00ff */
[----:B------:R-:W-:-:S04]  /*6720*/  IMAD.WIDE.U32 R6, R11, -0x36f0255e, R6 ;  /* 0xc90fdaa20b067825 */ /* 0x000fc800078e0006 */
[----:B------:R-:W-:-:S04]  /*6730*/  IMAD.WIDE.U32 R6, P2, R13, 0x2168c235, R6 ;  /* 0x2168c2350d067825 */ /* 0x000fc80007840006 */
[----:B------:R-:W-:Y:S01]  /*6740*/  IMAD R13, R13, -0x36f0255e, RZ ;  /* 0xc90fdaa20d0d7824 */ /* 0x000fe200078e02ff */
[----:B------:R-:W-:Y:S02]  /*6750*/  IADD3.X R2, PT, PT, R2, RZ, RZ, P2, !PT ;  /* 0x000000ff02027210 */ /* 0x000fe400017fe4ff */
[----:B------:R-:W-:Y:S02]  /*6760*/  IADD3.X RZ, P1, PT, R6, R6, RZ, P1, !PT ;  /* 0x0000000606ff7210 */ /* 0x000fe40000f3e4ff */
[----:B------:R-:W-:-:S04]  /*6770*/  IADD3 R7, P2, PT, R13, R7, RZ ;  /* 0x000000070d077210 */ /* 0x000fc80007f5e0ff */
[C---:B------:R-:W-:Y:S01]  /*6780*/  ISETP.GT.U32.AND P3, PT, R7.reuse, RZ, PT ;  /* 0x000000ff0700720c */ /* 0x040fe20003f64070 */
[----:B------:R-:W-:Y:S01]  /*6790*/  IMAD.X R2, RZ, RZ, R2, P2 ;  /* 0x000000ffff027224 */ /* 0x000fe200010e0602 */
[----:B------:R-:W-:-:S04]  /*67a0*/  IADD3.X R6, P2, PT, R7, R7, RZ, P1, !PT ;  /* 0x0000000707067210 */ /* 0x000fc80000f5e4ff */
[C---:B------:R-:W-:Y:S01]  /*67b0*/  ISETP.GT.AND.EX P1, PT, R2.reuse, RZ, PT, P3 ;  /* 0x000000ff0200720c */ /* 0x040fe20003f24330 */
[----:B------:R-:W-:-:S03]  /*67c0*/  IMAD.X R9, R2, 0x1, R2, P2 ;  /* 0x0000000102097824 */ /* 0x000fc600010e0602 */
[----:B------:R-:W-:Y:S02]  /*67d0*/  SEL R6, R6, R7, P1 ;  /* 0x0000000706067207 */ /* 0x000fe40000800000 */
[----:B------:R-:W-:Y:S02]  /*67e0*/  SEL R7, R9, R2, P1 ;  /* 0x0000000209077207 */ /* 0x000fe40000800000 */
[----:B------:R-:W-:Y:S02]  /*67f0*/  IADD3 R2, P2, PT, R6, 0x1, RZ ;  /* 0x0000000106027810 */ /* 0x000fe40007f5e0ff */
[----:B------:R-:W-:Y:S02]  /*6800*/  SEL R9, RZ, 0xffffffff, !P1 ;  /* 0xffffffffff097807 */ /* 0x000fe40004800000 */
[----:B------:R-:W-:Y:S01]  /*6810*/  LOP3.LUT P1, R12, R12, 0x80000000, RZ, 0xc0, !PT ;  /* 0x800000000c0c7812 */ /* 0x000fe2000782c0ff */
[----:B------:R-:W-:Y:S02]  /*6820*/  IMAD.X R7, RZ, RZ, R7, P2 ;  /* 0x000000ffff077224 */ /* 0x000fe400010e0607 */
[----:B------:R-:W-:Y:S01]  /*6830*/  IMAD.IADD R8, R9, 0x1, -R8 ;  /* 0x0000000109087824 */ /* 0x000fe200078e0a08 */
[----:B------:R-:W-:-:S02]  /*6840*/  SHF.R.U32.HI R9, RZ, 0x1e, R3 ;  /* 0x0000001eff097819 */ /* 0x000fc40000011603 */
[----:B------:R-:W-:Y:S02]  /*6850*/  SHF.R.U64 R2, R2, 0xa, R7 ;  /* 0x0000000a02027819 */ /* 0x000fe40000001207 */
[----:B------:R-:W-:Y:S02]  /*6860*/  SHF.L.U32 R3, R8, 0x14, RZ ;  /* 0x0000001408037819 */ /* 0x000fe400000006ff */
[----:B------:R-:W-:Y:S02]  /*6870*/  IADD3 R2, P2, PT, R2, 0x1, RZ ;  /* 0x0000000102027810 */ /* 0x000fe40007f5e0ff */
[----:B------:R-:W-:Y:S02]  /*6880*/  LEA.HI R0, R0, R9, RZ, 0x1 ;  /* 0x0000000900007211 */ /* 0x000fe400078f08ff */
[----:B------:R-:W-:Y:S02]  /*6890*/  LEA.HI.X R7, R7, RZ, RZ, 0x16, P2 ;  /* 0x000000ff07077211 */ /* 0x000fe400010fb4ff */
[----:B------:R-:W-:Y:S01]  /*68a0*/  @!P0 LOP3.LUT R12, R12, 0x80000000, RZ, 0x3c, !PT ;  /* 0x800000000c0c8812 */ /* 0x000fe200078e3cff */
[----:B------:R-:W-:Y:S01]  /*68b0*/  @P1 IMAD.MOV R0, RZ, RZ, -R0 ;  /* 0x000000ffff001224 */ /* 0x000fe200078e0a00 */
[----:B------:R-:W-:-:S02]  /*68c0*/  SHF.R.U64 R2, R2, 0x1, R7 ;  /* 0x0000000102027819 */ /* 0x000fc40000001207 */
[----:B------:R-:W-:Y:S02]  /*68d0*/  SHF.R.U32.HI R6, RZ, 0x1, R7 ;  /* 0x00000001ff067819 */ /* 0x000fe40000011607 */
[----:B------:R-:W-:-:S04]  /*68e0*/  IADD3 R8, P2, P3, RZ, RZ, R2 ;  /* 0x000000ffff087210 */ /* 0x000fc80007b5e002 */
[----:B------:R-:W-:-:S04]  /*68f0*/  IADD3.X R3, PT, PT, R3, 0x3fe00000, R6, P2, P3 ;  /* 0x3fe0000003037810 */ /* 0x000fc800017e6406 */
[----:B------:R-:W-:-:S07]  /*6900*/  LOP3.LUT R7, R3, R12, RZ, 0xfc, !PT ;  /* 0x0000000c03077212 */ /* 0x000fce00078efcff */
.L_x_103:
[----:B------:R-:W-:Y:S02]  /*6910*/  IMAD.MOV.U32 R11, RZ, RZ, 0x0 ;  /* 0x00000000ff0b7424 */ /* 0x000fe400078e00ff */
[----:B------:R-:W-:Y:S02]  /*6920*/  IMAD.MOV.U32 R6, RZ, RZ, R8 ;  /* 0x000000ffff067224 */ /* 0x000fe400078e0008 */
[----:B------:R-:W-:Y:S05]  /*6930*/  RET.REL.NODEC R10 `(_Z13render_kernel4vec3S_iidP4trigiS_P6uchar4) ;  /* 0xffffff940ab07950 */ /* 0x000fea0003c3ffff */
.L_x_110:
[----:B------:R-:W-:-:S00]  /*6940*/  BRA `(.L_x_110) ;  /* 0xfffffffc00fc7947 */ /* 0x000fc0000383ffff */
[----:B------:R-:W-:-:S00]  /*6950*/  NOP ;  /* 0x0000000000007918 */ /* 0x000fc00000000000 */
        /* <DEDUP_REMOVED lines=10> */
.L_x_114:


//--------------------- .nv.global.init           --------------------------
	.section	.nv.global.init,"aw",@progbits
	.align	8
.nv.global.init:
	.type		__cudart_i2opi_d,@object
	.size		__cudart_i2opi_d,(.L_0 - __cudart_i2opi_d)
__cudart_i2opi_d:
        /*0000*/ 	.byte	0x08, 0x5d, 0x8d, 0x1f, 0xb1, 0x5f, 0xfb, 0x6b, 0xea, 0x92, 0x52, 0x8a, 0xf7, 0x39, 0x07, 0x3d
        /* <DEDUP_REMOVED lines=8> */
.L_0:


//--------------------- .nv.shared.reserved.0     --------------------------
	.section	.nv.shared.reserved.0,"aw",@nobits
	.weak		__nv_reservedSMEM_offset_0_alias
	.size		__nv_reservedSMEM_offset_0_alias, 0, 64
	.other		__nv_reservedSMEM_offset_0_alias,@"STO_CUDA_RESERVED_SHARED STV_DEFAULT"
__nv_reservedSMEM_offset_0_alias:
	.zero		0
	.zero		64


//--------------------- .nv.constant0._Z13render_kernel4vec3S_iidP4trigiS_P6uchar4 --------------------------
	.section	.nv.constant0._Z13render_kernel4vec3S_iidP4trigiS_P6uchar4,"a",@progbits
	.sectionflags	@""
	.align	4
.nv.constant0._Z13render_kernel4vec3S_iidP4trigiS_P6uchar4:
	.zero		1008


//--------------------- SYMBOLS --------------------------

	.type		.nv.reservedSmem.offset0,@object
	.size		.nv.reservedSmem.offset0,0x4
